	.target	sm_90a

	.elftype	@"ET_EXEC"


//--------------------- .note.nv.tkinfo           --------------------------
	.section	.note.nv.tkinfo,"",@"SHT_NOTE"
	.sectionflags	@"SHF_NOTE_NV_TKINFO"
	.tkinfo
        /*0018*/ 	.word	0x00000002
        /*0030*/ 	.string	""
        /*0030*/ 	.string	"ptxas"
        /*0030*/ 	.string	"Cuda compilation tools, release 13.0, V13.0.88"
        /*0030*/ 	.string	"Build cuda_13.0.r13.0/compiler.36424714_0"
        /*0030*/ 	.string	"-arch sm_90a -m 64 "



//--------------------- .note.nv.cuinfo           --------------------------
	.section	.note.nv.cuinfo,"",@"SHT_NOTE"
	.sectionflags	@"SHF_NOTE_NV_CUINFO"
        /*0018*/ 	.short	0x0002
        /*001a*/ 	.short	0x005a
        /*001c*/ 	.short	0x0082
	.zero		2


//--------------------- .nv.info                  --------------------------
	.section	.nv.info,"",@"SHT_CUDA_INFO"
	.align	4


	//----- nvinfo : EIATTR_REGCOUNT
	.align		4
        /*0000*/ 	.byte	0x04, 0x2f
        /*0002*/ 	.short	(.L_12 - .L_11)
	.align		4
.L_11:
        /*0004*/ 	.word	index@(_ZN7cutlass13device_kernelINS_4gemm6kernel13GemmUniversalIN4cute5tupleIJiiiiEEENS1_10collective13CollectiveMmaINS1_37MainloopSm90TmaGmmaWarpSpecializedFP8ILi3ENS5_IJNS4_1CILi1EEESB_SB_EEENS1_32KernelTmaWarpSpecializedPingpongEEENS5_IJNSA_ILi64EEENSA_ILi128EEESG_EEENS_12float_e4m3_tENS5_IJlSB_lEEESI_SJ_NS4_8TiledMMAINS4_8MMA_AtomIJNS4_4SM904GMMA31MMA_64x128x32_F32E4M3E4M3_SS_TNILNSN_7ScaleInE1ELSP_1EEEEEENS4_6LayoutISC_NS5_IJNSA_ILi0EEEST_ST_EEEEENS5_IJNS4_10UnderscoreESW_SW_EEEEENS4_13SM90_TMA_LOADENS4_14ComposedLayoutINS4_7SwizzleILi3ELi4ELi3EEENS4_18smem_ptr_flag_bitsILi8EEENSS_INS5_IJNSA_ILi8EEESG_EEENS5_IJSG_SB_EEEEEEEvNS4_8identityESZ_S19_vS1A_EENS_8epilogue10collective6detail29Sm90TmaWarpSpecializedAdapterINS1D_15DefaultEpilogueISI_SJ_SJ_NS1C_6thread17LinearCombinationISI_Li1EffLNS1H_9ScaleType4KindE0ELNS_15FloatRoundStyleE2ESI_EENS1_15EpilogueDefaultEEEEEvvEEEEvNT_6ParamsE)
        /*0008*/ 	.word	0x000000a8


	//----- nvinfo : EIATTR_FRAME_SIZE
	.align		4
.L_12:
        /*000c*/ 	.byte	0x04, 0x11
        /*000e*/ 	.short	(.L_14 - .L_13)
	.align		4
.L_13:
        /*0010*/ 	.word	index@(_ZN7cutlass13device_kernelINS_4gemm6kernel13GemmUniversalIN4cute5tupleIJiiiiEEENS1_10collective13CollectiveMmaINS1_37MainloopSm90TmaGmmaWarpSpecializedFP8ILi3ENS5_IJNS4_1CILi1EEESB_SB_EEENS1_32KernelTmaWarpSpecializedPingpongEEENS5_IJNSA_ILi64EEENSA_ILi128EEESG_EEENS_12float_e4m3_tENS5_IJlSB_lEEESI_SJ_NS4_8TiledMMAINS4_8MMA_AtomIJNS4_4SM904GMMA31MMA_64x128x32_F32E4M3E4M3_SS_TNILNSN_7ScaleInE1ELSP_1EEEEEENS4_6LayoutISC_NS5_IJNSA_ILi0EEEST_ST_EEEEENS5_IJNS4_10UnderscoreESW_SW_EEEEENS4_13SM90_TMA_LOADENS4_14ComposedLayoutINS4_7SwizzleILi3ELi4ELi3EEENS4_18smem_ptr_flag_bitsILi8EEENSS_INS5_IJNSA_ILi8EEESG_EEENS5_IJSG_SB_EEEEEEEvNS4_8identityESZ_S19_vS1A_EENS_8epilogue10collective6detail29Sm90TmaWarpSpecializedAdapterINS1D_15DefaultEpilogueISI_SJ_SJ_NS1C_6thread17LinearCombinationISI_Li1EffLNS1H_9ScaleType4KindE0ELNS_15FloatRoundStyleE2ESI_EENS1_15EpilogueDefaultEEEEEvvEEEEvNT_6ParamsE)
        /*0014*/ 	.word	0x00000000


	//----- nvinfo : EIATTR_MIN_STACK_SIZE
	.align		4
.L_14:
        /*0018*/ 	.byte	0x04, 0x12
        /*001a*/ 	.short	(.L_16 - .L_15)
	.align		4
.L_15:
        /*001c*/ 	.word	index@(_ZN7cutlass13device_kernelINS_4gemm6kernel13GemmUniversalIN4cute5tupleIJiiiiEEENS1_10collective13CollectiveMmaINS1_37MainloopSm90TmaGmmaWarpSpecializedFP8ILi3ENS5_IJNS4_1CILi1EEESB_SB_EEENS1_32KernelTmaWarpSpecializedPingpongEEENS5_IJNSA_ILi64EEENSA_ILi128EEESG_EEENS_12float_e4m3_tENS5_IJlSB_lEEESI_SJ_NS4_8TiledMMAINS4_8MMA_AtomIJNS4_4SM904GMMA31MMA_64x128x32_F32E4M3E4M3_SS_TNILNSN_7ScaleInE1ELSP_1EEEEEENS4_6LayoutISC_NS5_IJNSA_ILi0EEEST_ST_EEEEENS5_IJNS4_10UnderscoreESW_SW_EEEEENS4_13SM90_TMA_LOADENS4_14ComposedLayoutINS4_7SwizzleILi3ELi4ELi3EEENS4_18smem_ptr_flag_bitsILi8EEENSS_INS5_IJNSA_ILi8EEESG_EEENS5_IJSG_SB_EEEEEEEvNS4_8identityESZ_S19_vS1A_EENS_8epilogue10collective6detail29Sm90TmaWarpSpecializedAdapterINS1D_15DefaultEpilogueISI_SJ_SJ_NS1C_6thread17LinearCombinationISI_Li1EffLNS1H_9ScaleType4KindE0ELNS_15FloatRoundStyleE2ESI_EENS1_15EpilogueDefaultEEEEEvvEEEEvNT_6ParamsE)
        /*0020*/ 	.word	0x00000000
.L_16:


//--------------------- .nv.compat                --------------------------
	.section	.nv.compat,"",@"SHT_CUDA_COMPAT_INFO"
	.align	4
        /*0000*/ 	.byte	0x02, 0x09, 0x01, 0x00, 0x02, 0x02, 0x04, 0x00, 0x02, 0x05, 0x05, 0x00, 0x03, 0x07, 0x01, 0x01
        /*0010*/ 	.byte	0x02, 0x03, 0x01, 0x00, 0x02, 0x06, 0x01, 0x00, 0x04, 0x0b, 0x08, 0x00, 0x00, 0x00, 0x00, 0x00
        /*0020*/ 	.byte	0x00, 0x00, 0x00, 0x00


//--------------------- .nv.info._ZN7cutlass13device_kernelINS_4gemm6kernel13GemmUniversalIN4cute5tupleIJiiiiEEENS1_10collective13CollectiveMmaINS1_37MainloopSm90TmaGmmaWarpSpecializedFP8ILi3ENS5_IJNS4_1CILi1EEESB_SB_EEENS1_32KernelTmaWarpSpecializedPingpongEEENS5_IJNSA_ILi64EEENSA_ILi128EEESG_EEENS_12float_e4m3_tENS5_IJlSB_lEEESI_SJ_NS4_8TiledMMAINS4_8MMA_AtomIJNS4_4SM904GMMA31MMA_64x128x32_F32E4M3E4M3_SS_TNILNSN_7ScaleInE1ELSP_1EEEEEENS4_6LayoutISC_NS5_IJNSA_ILi0EEEST_ST_EEEEENS5_IJNS4_10UnderscoreESW_SW_EEEEENS4_13SM90_TMA_LOADENS4_14ComposedLayoutINS4_7SwizzleILi3ELi4ELi3EEENS4_18smem_ptr_flag_bitsILi8EEENSS_INS5_IJNSA_ILi8EEESG_EEENS5_IJSG_SB_EEEEEEEvNS4_8identityESZ_S19_vS1A_EENS_8epilogue10collective6detail29Sm90TmaWarpSpecializedAdapterINS1D_15DefaultEpilogueISI_SJ_SJ_NS1C_6thread17LinearCombinationISI_Li1EffLNS1H_9ScaleType4KindE0ELNS_15FloatRoundStyleE2ESI_EENS1_15EpilogueDefaultEEEEEvvEEEEvNT_6ParamsE --------------------------
	.section	.nv.info._ZN7cutlass13device_kernelINS_4gemm6kernel13GemmUniversalIN4cute5tupleIJiiiiEEENS1_10collective13CollectiveMmaINS1_37MainloopSm90TmaGmmaWarpSpecializedFP8ILi3ENS5_IJNS4_1CILi1EEESB_SB_EEENS1_32KernelTmaWarpSpecializedPingpongEEENS5_IJNSA_ILi64EEENSA_ILi128EEESG_EEENS_12float_e4m3_tENS5_IJlSB_lEEESI_SJ_NS4_8TiledMMAINS4_8MMA_AtomIJNS4_4SM904GMMA31MMA_64x128x32_F32E4M3E4M3_SS_TNILNSN_7ScaleInE1ELSP_1EEEEEENS4_6LayoutISC_NS5_IJNSA_ILi0EEEST_ST_EEEEENS5_IJNS4_10UnderscoreESW_SW_EEEEENS4_13SM90_TMA_LOADENS4_14ComposedLayoutINS4_7SwizzleILi3ELi4ELi3EEENS4_18smem_ptr_flag_bitsILi8EEENSS_INS5_IJNSA_ILi8EEESG_EEENS5_IJSG_SB_EEEEEEEvNS4_8identityESZ_S19_vS1A_EENS_8epilogue10collective6detail29Sm90TmaWarpSpecializedAdapterINS1D_15DefaultEpilogueISI_SJ_SJ_NS1C_6thread17LinearCombinationISI_Li1EffLNS1H_9ScaleType4KindE0ELNS_15FloatRoundStyleE2ESI_EENS1_15EpilogueDefaultEEEEEvvEEEEvNT_6ParamsE,"",@"SHT_CUDA_INFO"
	.sectionflags	@""
	.align	4


	//----- nvinfo : EIATTR_CUDA_API_VERSION
	.align		4
        /*0000*/ 	.byte	0x04, 0x37
        /*0002*/ 	.short	(.L_18 - .L_17)
.L_17:
        /*0004*/ 	.word	0x00000082


	//----- nvinfo : EIATTR_KPARAM_INFO
	.align		4
.L_18:
        /*0008*/ 	.byte	0x04, 0x17
        /*000a*/ 	.short	(.L_20 - .L_19)
.L_19:
        /*000c*/ 	.word	0x00000000
        /*0010*/ 	.short	0x0000
        /*0012*/ 	.short	0x0070
        /*0014*/ 	.byte	0x00, 0xf0, 0x01, 0x10


	//----- nvinfo : EIATTR_SPARSE_MMA_MASK
	.align		4
.L_20:
        /*0018*/ 	.byte	0x03, 0x50
        /*001a*/ 	.short	0x0000


	//----- nvinfo : EIATTR_MAXREG_COUNT
	.align		4
        /*001c*/ 	.byte	0x03, 0x1b
        /*001e*/ 	.short	0x00a8


	//----- nvinfo : EIATTR_NUM_BARRIERS
	.align		4
        /*0020*/ 	.byte	0x02, 0x4c
        /*0022*/ 	.byte	0x01
	.zero		1


	//----- nvinfo : EIATTR_MERCURY_ISA_VERSION
	.align		4
        /*0024*/ 	.byte	0x03, 0x5f
        /*0026*/ 	.short	0x0101


	//----- nvinfo : EIATTR_INT_WARP_WIDE_INSTR_OFFSETS
	.align		4
        /*0028*/ 	.byte	0x04, 0x31
        /*002a*/ 	.short	(.L_22 - .L_21)


	//   ....[0]....
.L_21:
        /*002c*/ 	.word	0x00000400


	//   ....[1]....
        /*0030*/ 	.word	0x00000420


	//   ....[2]....
        /*0034*/ 	.word	0x000004a0


	//   ....[3]....
        /*0038*/ 	.word	0x000004b0


	//   ....[4]....
        /*003c*/ 	.word	0x000004c0


	//   ....[5]....
        /*0040*/ 	.word	0x000004e0


	//   ....[6]....
        /*0044*/ 	.word	0x00000560


	//   ....[7]....
        /*0048*/ 	.word	0x00000580


	//----- nvinfo : EIATTR_COOP_GROUP_MASK_REGIDS
	.align		4
.L_22:
        /*004c*/ 	.byte	0x04, 0x29
        /*004e*/ 	.short	(.L_24 - .L_23)


	//   ....[0]....
.L_23:
        /*0050*/ 	.word	0xffffffff


	//   ....[1]....
        /*0054*/ 	.word	0xffffffff


	//   ....[2]....
        /*0058*/ 	.word	0xffffffff


	//   ....[3]....
        /*005c*/ 	.word	0xffffffff


	//   ....[4]....
        /*0060*/ 	.word	0xffffffff


	//   ....[5]....
        /*0064*/ 	.word	0xffffffff


	//----- nvinfo : EIATTR_COOP_GROUP_INSTR_OFFSETS
	.align		4
.L_24:
        /*0068*/ 	.byte	0x04, 0x28
        /*006a*/ 	.short	(.L_26 - .L_25)


	//   ....[0]....
.L_25:
        /*006c*/ 	.word	0x00000060


	//   ....[1]....
        /*0070*/ 	.word	0x00000070


	//   ....[2]....
        /*0074*/ 	.word	0x00000130


	//   ....[3]....
        /*0078*/ 	.word	0x000002a0


	//   ....[4]....
        /*007c*/ 	.word	0x000002e0


	//   ....[5]....
        /*0080*/ 	.word	0x00000320


	//----- nvinfo : EIATTR_REG_RECONFIG
	.align		4
.L_26:
        /*0084*/ 	.byte	0x01, 0x54
	.zero		2


	//----- nvinfo : EIATTR_MBARRIER_INSTR_OFFSETS
	.align		4
        /*0088*/ 	.byte	0x04, 0x39
        /*008a*/ 	.short	(.L_28 - .L_27)


	//   ....[0]....
.L_27:
        /*008c*/ 	.word	0x00000230
        /*0090*/ 	.word	0x000000ff
        /*0094*/ 	.word	0x00000000
        /*0098*/ 	.short	0x0100
        /*009a*/ 	.byte	0x08
	.zero		1


	//   ....[1]....
        /*009c*/ 	.word	0x00000240
        /*00a0*/ 	.word	0x000000ff
        /*00a4*/ 	.word	0x00000018
        /*00a8*/ 	.short	0x0100
        /*00aa*/ 	.byte	0x08
	.zero		1


	//   ....[2]....
        /*00ac*/ 	.word	0x00000250
        /*00b0*/ 	.word	0x000000ff
        /*00b4*/ 	.word	0x00000008
        /*00b8*/ 	.short	0x0100
        /*00ba*/ 	.byte	0x08
	.zero		1


	//   ....[3]....
        /*00bc*/ 	.word	0x00000260
        /*00c0*/ 	.word	0x000000ff
        /*00c4*/ 	.word	0x00000020
        /*00c8*/ 	.short	0x0100
        /*00ca*/ 	.byte	0x08
	.zero		1


	//   ....[4]....
        /*00cc*/ 	.word	0x00000270
        /*00d0*/ 	.word	0x000000ff
        /*00d4*/ 	.word	0x00000010
        /*00d8*/ 	.short	0x0100
        /*00da*/ 	.byte	0x08
	.zero		1


	//   ....[5]....
        /*00dc*/ 	.word	0x00000280
        /*00e0*/ 	.word	0x000000ff
        /*00e4*/ 	.word	0x00000028
        /*00e8*/ 	.short	0x0100
        /*00ea*/ 	.byte	0x08
	.zero		1


	//   ....[6]....
        /*00ec*/ 	.word	0x000005b0
        /*00f0*/ 	.word	0x000000ff
        /*00f4*/ 	.word	0x00000060
        /*00f8*/ 	.short	0x0100
        /*00fa*/ 	.byte	0x08
	.zero		1


	//   ....[7]....
        /*00fc*/ 	.word	0x00000600
        /*0100*/ 	.word	0x000000ff
        /*0104*/ 	.word	0x00000068
        /*0108*/ 	.short	0x0100
        /*010a*/ 	.byte	0x08
	.zero		1


	//   ....[8]....
        /*010c*/ 	.word	0x00000620
        /*0110*/ 	.word	0x000000ff
        /*0114*/ 	.word	0x00000040
        /*0118*/ 	.short	0x0100
        /*011a*/ 	.byte	0x09
	.zero		1


	//   ....[9]....
        /*011c*/ 	.word	0x00000630
        /*0120*/ 	.word	0x000000ff
        /*0124*/ 	.word	0x00000048
        /*0128*/ 	.short	0x0100
        /*012a*/ 	.byte	0x09
	.zero		1


	//   ....[10]....
        /*012c*/ 	.word	0x00000640
        /*0130*/ 	.word	0x000000ff
        /*0134*/ 	.word	0x00000050
        /*0138*/ 	.short	0x0100
        /*013a*/ 	.byte	0x09
	.zero		1


	//   ....[11]....
        /*013c*/ 	.word	0x00000650
        /*0140*/ 	.word	0x000000ff
        /*0144*/ 	.word	0x00000058
        /*0148*/ 	.short	0x0100
        /*014a*/ 	.byte	0x09
	.zero		1


	//   ....[12]....
        /*014c*/ 	.word	0x00001400
        /*0150*/ 	.word	0x000000ff
        /*0154*/ 	.word	0xfffffff8
        /*0158*/ 	.short	0x010a
        /*015a*/ 	.byte	0x0b
	.zero		1


	//   ....[13]....
        /*015c*/ 	.word	0x000018e0
        /*0160*/ 	.word	0x000000ff
        /*0164*/ 	.word	0x00000000
        /*0168*/ 	.short	0x010a
        /*016a*/ 	.byte	0x06
	.zero		1


	//   ....[14]....
        /*016c*/ 	.word	0x00001920
        /*0170*/ 	.word	0x000000ff
        /*0174*/ 	.word	0x00000000
        /*0178*/ 	.short	0x010a
        /*017a*/ 	.byte	0x06
	.zero		1


	//   ....[15]....
        /*017c*/ 	.word	0x000022e0
        /*0180*/ 	.word	0x000000ff
        /*0184*/ 	.word	0x00000000
        /*0188*/ 	.short	0x010a
        /*018a*/ 	.byte	0x10
	.zero		1


	//   ....[16]....
        /*018c*/ 	.word	0x00002320
        /*0190*/ 	.word	0x000000ff
        /*0194*/ 	.word	0x00000000
        /*0198*/ 	.short	0x010a
        /*019a*/ 	.byte	0x10
	.zero		1


	//   ....[17]....
        /*019c*/ 	.word	0x00002a40
        /*01a0*/ 	.word	0x000000ff
        /*01a4*/ 	.word	0x00000000
        /*01a8*/ 	.short	0x0101
        /*01aa*/ 	.byte	0x08
	.zero		1


	//   ....[18]....
        /*01ac*/ 	.word	0x00002fb0
        /*01b0*/ 	.word	0x00000011
        /*01b4*/ 	.word	0x00000000
        /*01b8*/ 	.short	0x0101
        /*01ba*/ 	.byte	0x16
	.zero		1


	//   ....[19]....
        /*01bc*/ 	.word	0x00003090
        /*01c0*/ 	.word	0x000000ff
        /*01c4*/ 	.word	0x00000000
        /*01c8*/ 	.short	0x0101
        /*01ca*/ 	.byte	0x08
	.zero		1


	//   ....[20]....
        /*01cc*/ 	.word	0x00003140
        /*01d0*/ 	.word	0x000000ff
        /*01d4*/ 	.word	0x00000008
        /*01d8*/ 	.short	0x010a
        /*01da*/ 	.byte	0x0b
	.zero		1


	//   ....[21]....
        /*01dc*/ 	.word	0x000079e0
        /*01e0*/ 	.word	0x00000004
        /*01e4*/ 	.word	0x00000000
        /*01e8*/ 	.short	0x0101
        /*01ea*/ 	.byte	0x16
	.zero		1


	//   ....[22]....
        /*01ec*/ 	.word	0x000082c0
        /*01f0*/ 	.word	0x00000013
        /*01f4*/ 	.word	0x00000018
        /*01f8*/ 	.short	0x010a
        /*01fa*/ 	.byte	0x3f
	.zero		1


	//   ....[23]....
        /*01fc*/ 	.word	0x00008630
        /*0200*/ 	.word	0x0000000a
        /*0204*/ 	.word	0x00000068
        /*0208*/ 	.short	0x0101
        /*020a*/ 	.byte	0x3f
	.zero		1


	//   ....[24]....
        /*020c*/ 	.word	0x00008d90
        /*0210*/ 	.word	0x00000007
        /*0214*/ 	.word	0x00000000
        /*0218*/ 	.short	0x010a
        /*021a*/ 	.byte	0x3f
	.zero		1


	//   ....[25]....
        /*021c*/ 	.word	0x00008e10
        /*0220*/ 	.word	0x00000006
        /*0224*/ 	.word	0x00000000
        /*0228*/ 	.short	0x010a
        /*022a*/ 	.byte	0x3f
	.zero		1


	//   ....[26]....
        /*022c*/ 	.word	0x00008ea0
        /*0230*/ 	.word	0x00000003
        /*0234*/ 	.word	0x00000000
        /*0238*/ 	.short	0x010a
        /*023a*/ 	.byte	0x3f
	.zero		1


	//   ....[27]....
        /*023c*/ 	.word	0x00008f10
        /*0240*/ 	.word	0x00000011
        /*0244*/ 	.word	0xfffffff8
        /*0248*/ 	.short	0x010a
        /*024a*/ 	.byte	0x3f
	.zero		1


	//   ....[28]....
        /*024c*/ 	.word	0x00008f70
        /*0250*/ 	.word	0x00000011
        /*0254*/ 	.word	0x00000000
        /*0258*/ 	.short	0x010a
        /*025a*/ 	.byte	0x3f
	.zero		1


	//   ....[29]....
        /*025c*/ 	.word	0x00008fd0
        /*0260*/ 	.word	0x00000012
        /*0264*/ 	.word	0x00000000
        /*0268*/ 	.short	0x010a
        /*026a*/ 	.byte	0x3f
	.zero		1


	//   ....[30]....
        /*026c*/ 	.word	0x00009030
        /*0270*/ 	.word	0x00000011
        /*0274*/ 	.word	0x00000008
        /*0278*/ 	.short	0x010a
        /*027a*/ 	.byte	0x3f
	.zero		1


	//   ....[31]....
        /*027c*/ 	.word	0x00009100
        /*0280*/ 	.word	0x00000013
        /*0284*/ 	.word	0x00000018
        /*0288*/ 	.short	0x010a
        /*028a*/ 	.byte	0x3f
	.zero		1


	//   ....[32]....
        /*028c*/ 	.word	0x000091e0
        /*0290*/ 	.word	0x00000007
        /*0294*/ 	.word	0x00000000
        /*0298*/ 	.short	0x010a
        /*029a*/ 	.byte	0x3f
	.zero		1


	//   ....[33]....
        /*029c*/ 	.word	0x00009230
        /*02a0*/ 	.word	0x00000006
        /*02a4*/ 	.word	0x00000000
        /*02a8*/ 	.short	0x010a
        /*02aa*/ 	.byte	0x3f
	.zero		1


	//----- nvinfo : EIATTR_NUM_MBARRIERS
	.align		4
.L_28:
        /*02ac*/ 	.byte	0x03, 0x38
        /*02ae*/ 	.short	0x000c


	//----- nvinfo : EIATTR_EXIT_INSTR_OFFSETS
	.align		4
        /*02b0*/ 	.byte	0x04, 0x1c
        /*02b2*/ 	.short	(.L_30 - .L_29)


	//   ....[0]....
.L_29:
        /*02b4*/ 	.word	0x00001130


	//   ....[1]....
        /*02b8*/ 	.word	0x00001190


	//   ....[2]....
        /*02bc*/ 	.word	0x00007ff0


	//   ....[3]....
        /*02c0*/ 	.word	0x00008020


	//   ....[4]....
        /*02c4*/ 	.word	0x00008ef0


	//----- nvinfo : EIATTR_MAX_THREADS
	.align		4
.L_30:
        /*02c8*/ 	.byte	0x04, 0x05
        /*02ca*/ 	.short	(.L_32 - .L_31)
.L_31:
        /*02cc*/ 	.word	0x00000180
        /*02d0*/ 	.word	0x00000001
        /*02d4*/ 	.word	0x00000001


	//----- nvinfo : EIATTR_CRS_STACK_SIZE
	.align		4
.L_32:
        /*02d8*/ 	.byte	0x04, 0x1e
        /*02da*/ 	.short	(.L_34 - .L_33)
.L_33:
        /*02dc*/ 	.word	0x00000000


	//----- nvinfo : EIATTR_CBANK_PARAM_SIZE
	.align		4
.L_34:
        /*02e0*/ 	.byte	0x03, 0x19
        /*02e2*/ 	.short	0x0470


	//----- nvinfo : EIATTR_PARAM_CBANK
	.align		4
        /*02e4*/ 	.byte	0x04, 0x0a
        /*02e6*/ 	.short	(.L_36 - .L_35)
	.align		4
.L_35:
        /*02e8*/ 	.word	index@(.nv.constant0._ZN7cutlass13device_kernelINS_4gemm6kernel13GemmUniversalIN4cute5tupleIJiiiiEEENS1_10collective13CollectiveMmaINS1_37MainloopSm90TmaGmmaWarpSpecializedFP8ILi3ENS5_IJNS4_1CILi1EEESB_SB_EEENS1_32KernelTmaWarpSpecializedPingpongEEENS5_IJNSA_ILi64EEENSA_ILi128EEESG_EEENS_12float_e4m3_tENS5_IJlSB_lEEESI_SJ_NS4_8TiledMMAINS4_8MMA_AtomIJNS4_4SM904GMMA31MMA_64x128x32_F32E4M3E4M3_SS_TNILNSN_7ScaleInE1ELSP_1EEEEEENS4_6LayoutISC_NS5_IJNSA_ILi0EEEST_ST_EEEEENS5_IJNS4_10UnderscoreESW_SW_EEEEENS4_13SM90_TMA_LOADENS4_14ComposedLayoutINS4_7SwizzleILi3ELi4ELi3EEENS4_18smem_ptr_flag_bitsILi8EEENSS_INS5_IJNSA_ILi8EEESG_EEENS5_IJSG_SB_EEEEEEEvNS4_8identityESZ_S19_vS1A_EENS_8epilogue10collective6detail29Sm90TmaWarpSpecializedAdapterINS1D_15DefaultEpilogueISI_SJ_SJ_NS1C_6thread17LinearCombinationISI_Li1EffLNS1H_9ScaleType4KindE0ELNS_15FloatRoundStyleE2ESI_EENS1_15EpilogueDefaultEEEEEvvEEEEvNT_6ParamsE)
        /*02ec*/ 	.short	0x0210
        /*02ee*/ 	.short	0x0470


	//----- nvinfo : EIATTR_SW_WAR
	.align		4
.L_36:
        /*02f0*/ 	.byte	0x04, 0x36
        /*02f2*/ 	.short	(.L_38 - .L_37)
.L_37:
        /*02f4*/ 	.word	0x00000008
.L_38:


//--------------------- .nv.callgraph             --------------------------
	.section	.nv.callgraph,"",@"SHT_CUDA_CALLGRAPH"
	.align	4
	.sectionentsize	8
	.align		4
        /*0000*/ 	.word	0x00000000
	.align		4
        /*0004*/ 	.word	0xffffffff
	.align		4
        /*0008*/ 	.word	0x00000000
	.align		4
        /*000c*/ 	.word	0xfffffffe
	.align		4
        /*0010*/ 	.word	0x00000000
	.align		4
        /*0014*/ 	.word	0xfffffffd
	.align		4
        /*0018*/ 	.word	0x00000000
	.align		4
        /*001c*/ 	.word	0xfffffffc


//--------------------- .nv.constant4             --------------------------
	.section	.nv.constant4,"a",@progbits
	.align	8
	.align		8
.nv.constant4:
        /*0000*/ 	.dword	_ZN39_INTERNAL_992c0663_4_k_cu_1409b849_27114cuda3std3__45__cpo5beginE
	.align		8
        /*0008*/ 	.dword	_ZN39_INTERNAL_992c0663_4_k_cu_1409b849_27114cuda3std3__45__cpo3endE
	.align		8
        /*0010*/ 	.dword	_ZN39_INTERNAL_992c0663_4_k_cu_1409b849_27114cuda3std3__45__cpo6cbeginE
	.align		8
        /*0018*/ 	.dword	_ZN39_INTERNAL_992c0663_4_k_cu_1409b849_27114cuda3std3__45__cpo4cendE
	.align		8
        /*0020*/ 	.dword	_ZN39_INTERNAL_992c0663_4_k_cu_1409b849_27114cuda3std3__441_GLOBAL__N__992c0663_4_k_cu_1409b849_27116ignoreE
	.align		8
        /*0028*/ 	.dword	_ZN39_INTERNAL_992c0663_4_k_cu_1409b849_27114cuda3std3__419piecewise_constructE
	.align		8
        /*0030*/ 	.dword	_ZN39_INTERNAL_992c0663_4_k_cu_1409b849_27114cuda3std3__48in_placeE
	.align		8
        /*0038*/ 	.dword	_ZN39_INTERNAL_992c0663_4_k_cu_1409b849_27114cuda3std6ranges3__45__cpo4swapE
	.align		8
        /*0040*/ 	.dword	_ZN39_INTERNAL_992c0663_4_k_cu_1409b849_27114cuda3std6ranges3__45__cpo9iter_moveE
	.align		8
        /*0048*/ 	.dword	_ZN39_INTERNAL_992c0663_4_k_cu_1409b849_27114cute7productE
	.align		8
        /*0050*/ 	.dword	_ZN39_INTERNAL_992c0663_4_k_cu_1409b849_27114cute1_E


//--------------------- .text._ZN7cutlass13device_kernelINS_4gemm6kernel13GemmUniversalIN4cute5tupleIJiiiiEEENS1_10collective13CollectiveMmaINS1_37MainloopSm90TmaGmmaWarpSpecializedFP8ILi3ENS5_IJNS4_1CILi1EEESB_SB_EEENS1_32KernelTmaWarpSpecializedPingpongEEENS5_IJNSA_ILi64EEENSA_ILi128EEESG_EEENS_12float_e4m3_tENS5_IJlSB_lEEESI_SJ_NS4_8TiledMMAINS4_8MMA_AtomIJNS4_4SM904GMMA31MMA_64x128x32_F32E4M3E4M3_SS_TNILNSN_7ScaleInE1ELSP_1EEEEEENS4_6LayoutISC_NS5_IJNSA_ILi0EEEST_ST_EEEEENS5_IJNS4_10UnderscoreESW_SW_EEEEENS4_13SM90_TMA_LOADENS4_14ComposedLayoutINS4_7SwizzleILi3ELi4ELi3EEENS4_18smem_ptr_flag_bitsILi8EEENSS_INS5_IJNSA_ILi8EEESG_EEENS5_IJSG_SB_EEEEEEEvNS4_8identityESZ_S19_vS1A_EENS_8epilogue10collective6detail29Sm90TmaWarpSpecializedAdapterINS1D_15DefaultEpilogueISI_SJ_SJ_NS1C_6thread17LinearCombinationISI_Li1EffLNS1H_9ScaleType4KindE0ELNS_15FloatRoundStyleE2ESI_EENS1_15EpilogueDefaultEEEEEvvEEEEvNT_6ParamsE --------------------------
	.section	.text._ZN7cutlass13device_kernelINS_4gemm6kernel13GemmUniversalIN4cute5tupleIJiiiiEEENS1_10collective13CollectiveMmaINS1_37MainloopSm90TmaGmmaWarpSpecializedFP8ILi3ENS5_IJNS4_1CILi1EEESB_SB_EEENS1_32KernelTmaWarpSpecializedPingpongEEENS5_IJNSA_ILi64EEENSA_ILi128EEESG_EEENS_12float_e4m3_tENS5_IJlSB_lEEESI_SJ_NS4_8TiledMMAINS4_8MMA_AtomIJNS4_4SM904GMMA31MMA_64x128x32_F32E4M3E4M3_SS_TNILNSN_7ScaleInE1ELSP_1EEEEEENS4_6LayoutISC_NS5_IJNSA_ILi0EEEST_ST_EEEEENS5_IJNS4_10UnderscoreESW_SW_EEEEENS4_13SM90_TMA_LOADENS4_14ComposedLayoutINS4_7SwizzleILi3ELi4ELi3EEENS4_18smem_ptr_flag_bitsILi8EEENSS_INS5_IJNSA_ILi8EEESG_EEENS5_IJSG_SB_EEEEEEEvNS4_8identityESZ_S19_vS1A_EENS_8epilogue10collective6detail29Sm90TmaWarpSpecializedAdapterINS1D_15DefaultEpilogueISI_SJ_SJ_NS1C_6thread17LinearCombinationISI_Li1EffLNS1H_9ScaleType4KindE0ELNS_15FloatRoundStyleE2ESI_EENS1_15EpilogueDefaultEEEEEvvEEEEvNT_6ParamsE,"ax",@progbits
	.align	128
.text._ZN7cutlass13device_kernelINS_4gemm6kernel13GemmUniversalIN4cute5tupleIJiiiiEEENS1_10collective13CollectiveMmaINS1_37MainloopSm90TmaGmmaWarpSpecializedFP8ILi3ENS5_IJNS4_1CILi1EEESB_SB_EEENS1_32KernelTmaWarpSpecializedPingpongEEENS5_IJNSA_ILi64EEENSA_ILi128EEESG_EEENS_12float_e4m3_tENS5_IJlSB_lEEESI_SJ_NS4_8TiledMMAINS4_8MMA_AtomIJNS4_4SM904GMMA31MMA_64x128x32_F32E4M3E4M3_SS_TNILNSN_7ScaleInE1ELSP_1EEEEEENS4_6LayoutISC_NS5_IJNSA_ILi0EEEST_ST_EEEEENS5_IJNS4_10UnderscoreESW_SW_EEEEENS4_13SM90_TMA_LOADENS4_14ComposedLayoutINS4_7SwizzleILi3ELi4ELi3EEENS4_18smem_ptr_flag_bitsILi8EEENSS_INS5_IJNSA_ILi8EEESG_EEENS5_IJSG_SB_EEEEEEEvNS4_8identityESZ_S19_vS1A_EENS_8epilogue10collective6detail29Sm90TmaWarpSpecializedAdapterINS1D_15DefaultEpilogueISI_SJ_SJ_NS1C_6thread17LinearCombinationISI_Li1EffLNS1H_9ScaleType4KindE0ELNS_15FloatRoundStyleE2ESI_EENS1_15EpilogueDefaultEEEEEvvEEEEvNT_6ParamsE:
        .type           _ZN7cutlass13device_kernelINS_4gemm6kernel13GemmUniversalIN4cute5tupleIJiiiiEEENS1_10collective13CollectiveMmaINS1_37MainloopSm90TmaGmmaWarpSpecializedFP8ILi3ENS5_IJNS4_1CILi1EEESB_SB_EEENS1_32KernelTmaWarpSpecializedPingpongEEENS5_IJNSA_ILi64EEENSA_ILi128EEESG_EEENS_12float_e4m3_tENS5_IJlSB_lEEESI_SJ_NS4_8TiledMMAINS4_8MMA_AtomIJNS4_4SM904GMMA31MMA_64x128x32_F32E4M3E4M3_SS_TNILNSN_7ScaleInE1ELSP_1EEEEEENS4_6LayoutISC_NS5_IJNSA_ILi0EEEST_ST_EEEEENS5_IJNS4_10UnderscoreESW_SW_EEEEENS4_13SM90_TMA_LOADENS4_14ComposedLayoutINS4_7SwizzleILi3ELi4ELi3EEENS4_18smem_ptr_flag_bitsILi8EEENSS_INS5_IJNSA_ILi8EEESG_EEENS5_IJSG_SB_EEEEEEEvNS4_8identityESZ_S19_vS1A_EENS_8epilogue10collective6detail29Sm90TmaWarpSpecializedAdapterINS1D_15DefaultEpilogueISI_SJ_SJ_NS1C_6thread17LinearCombinationISI_Li1EffLNS1H_9ScaleType4KindE0ELNS_15FloatRoundStyleE2ESI_EENS1_15EpilogueDefaultEEEEEvvEEEEvNT_6ParamsE,@function
        .size           _ZN7cutlass13device_kernelINS_4gemm6kernel13GemmUniversalIN4cute5tupleIJiiiiEEENS1_10collective13CollectiveMmaINS1_37MainloopSm90TmaGmmaWarpSpecializedFP8ILi3ENS5_IJNS4_1CILi1EEESB_SB_EEENS1_32KernelTmaWarpSpecializedPingpongEEENS5_IJNSA_ILi64EEENSA_ILi128EEESG_EEENS_12float_e4m3_tENS5_IJlSB_lEEESI_SJ_NS4_8TiledMMAINS4_8MMA_AtomIJNS4_4SM904GMMA31MMA_64x128x32_F32E4M3E4M3_SS_TNILNSN_7ScaleInE1ELSP_1EEEEEENS4_6LayoutISC_NS5_IJNSA_ILi0EEEST_ST_EEEEENS5_IJNS4_10UnderscoreESW_SW_EEEEENS4_13SM90_TMA_LOADENS4_14ComposedLayoutINS4_7SwizzleILi3ELi4ELi3EEENS4_18smem_ptr_flag_bitsILi8EEENSS_INS5_IJNSA_ILi8EEESG_EEENS5_IJSG_SB_EEEEEEEvNS4_8identityESZ_S19_vS1A_EENS_8epilogue10collective6detail29Sm90TmaWarpSpecializedAdapterINS1D_15DefaultEpilogueISI_SJ_SJ_NS1C_6thread17LinearCombinationISI_Li1EffLNS1H_9ScaleType4KindE0ELNS_15FloatRoundStyleE2ESI_EENS1_15EpilogueDefaultEEEEEvvEEEEvNT_6ParamsE,(.L_x_202 - _ZN7cutlass13device_kernelINS_4gemm6kernel13GemmUniversalIN4cute5tupleIJiiiiEEENS1_10collective13CollectiveMmaINS1_37MainloopSm90TmaGmmaWarpSpecializedFP8ILi3ENS5_IJNS4_1CILi1EEESB_SB_EEENS1_32KernelTmaWarpSpecializedPingpongEEENS5_IJNSA_ILi64EEENSA_ILi128EEESG_EEENS_12float_e4m3_tENS5_IJlSB_lEEESI_SJ_NS4_8TiledMMAINS4_8MMA_AtomIJNS4_4SM904GMMA31MMA_64x128x32_F32E4M3E4M3_SS_TNILNSN_7ScaleInE1ELSP_1EEEEEENS4_6LayoutISC_NS5_IJNSA_ILi0EEEST_ST_EEEEENS5_IJNS4_10UnderscoreESW_SW_EEEEENS4_13SM90_TMA_LOADENS4_14ComposedLayoutINS4_7SwizzleILi3ELi4ELi3EEENS4_18smem_ptr_flag_bitsILi8EEENSS_INS5_IJNSA_ILi8EEESG_EEENS5_IJSG_SB_EEEEEEEvNS4_8identityESZ_S19_vS1A_EENS_8epilogue10collective6detail29Sm90TmaWarpSpecializedAdapterINS1D_15DefaultEpilogueISI_SJ_SJ_NS1C_6thread17LinearCombinationISI_Li1EffLNS1H_9ScaleType4KindE0ELNS_15FloatRoundStyleE2ESI_EENS1_15EpilogueDefaultEEEEEvvEEEEvNT_6ParamsE)
        .other          _ZN7cutlass13device_kernelINS_4gemm6kernel13GemmUniversalIN4cute5tupleIJiiiiEEENS1_10collective13CollectiveMmaINS1_37MainloopSm90TmaGmmaWarpSpecializedFP8ILi3ENS5_IJNS4_1CILi1EEESB_SB_EEENS1_32KernelTmaWarpSpecializedPingpongEEENS5_IJNSA_ILi64EEENSA_ILi128EEESG_EEENS_12float_e4m3_tENS5_IJlSB_lEEESI_SJ_NS4_8TiledMMAINS4_8MMA_AtomIJNS4_4SM904GMMA31MMA_64x128x32_F32E4M3E4M3_SS_TNILNSN_7ScaleInE1ELSP_1EEEEEENS4_6LayoutISC_NS5_IJNSA_ILi0EEEST_ST_EEEEENS5_IJNS4_10UnderscoreESW_SW_EEEEENS4_13SM90_TMA_LOADENS4_14ComposedLayoutINS4_7SwizzleILi3ELi4ELi3EEENS4_18smem_ptr_flag_bitsILi8EEENSS_INS5_IJNSA_ILi8EEESG_EEENS5_IJSG_SB_EEEEEEEvNS4_8identityESZ_S19_vS1A_EENS_8epilogue10collective6detail29Sm90TmaWarpSpecializedAdapterINS1D_15DefaultEpilogueISI_SJ_SJ_NS1C_6thread17LinearCombinationISI_Li1EffLNS1H_9ScaleType4KindE0ELNS_15FloatRoundStyleE2ESI_EENS1_15EpilogueDefaultEEEEEvvEEEEvNT_6ParamsE,@"STO_CUDA_ENTRY STV_DEFAULT"
_ZN7cutlass13device_kernelINS_4gemm6kernel13GemmUniversalIN4cute5tupleIJiiiiEEENS1_10collective13CollectiveMmaINS1_37MainloopSm90TmaGmmaWarpSpecializedFP8ILi3ENS5_IJNS4_1CILi1EEESB_SB_EEENS1_32KernelTmaWarpSpecializedPingpongEEENS5_IJNSA_ILi64EEENSA_ILi128EEESG_EEENS_12float_e4m3_tENS5_IJlSB_lEEESI_SJ_NS4_8TiledMMAINS4_8MMA_AtomIJNS4_4SM904GMMA31MMA_64x128x32_F32E4M3E4M3_SS_TNILNSN_7ScaleInE1ELSP_1EEEEEENS4_6LayoutISC_NS5_IJNSA_ILi0EEEST_ST_EEEEENS5_IJNS4_10UnderscoreESW_SW_EEEEENS4_13SM90_TMA_LOADENS4_14ComposedLayoutINS4_7SwizzleILi3ELi4ELi3EEENS4_18smem_ptr_flag_bitsILi8EEENSS_INS5_IJNSA_ILi8EEESG_EEENS5_IJSG_SB_EEEEEEEvNS4_8identityESZ_S19_vS1A_EENS_8epilogue10collective6detail29Sm90TmaWarpSpecializedAdapterINS1D_15DefaultEpilogueISI_SJ_SJ_NS1C_6thread17LinearCombinationISI_Li1EffLNS1H_9ScaleType4KindE0ELNS_15FloatRoundStyleE2ESI_EENS1_15EpilogueDefaultEEEEEvvEEEEvNT_6ParamsE:
[----:B------:R-:W-:Y:S01]  /*0000*/  LDC R1, c[0x0][0x28] ;  /* 0x00000a00ff017b82 */ /* 0x000fe20000000800 */
[----:B------:R-:W0:Y:S01]  /*0010*/  S2R R13, SR_TID.X ;  /* 0x00000000000d7919 */ /* 0x000e220000002100 */
[----:B------:R-:W-:Y:S01]  /*0020*/  ELECT P0, URZ, PT ;  /* 0x00000000003f782f */ /* 0x000fe20003800000 */
[----:B------:R-:W-:Y:S01]  /*0030*/  BSSY B0, `(.L_x_0) ;  /* 0x000000f000007945 */ /* 0x000fe20003800000 */
[--C-:B0-----:R-:W-:Y:S02]  /*0040*/  SHF.R.U32.HI R0, RZ, 0x5, R13.reuse ;  /* 0x00000005ff007819 */ /* 0x101fe4000001160d */
[----:B------:R-:W-:-:S03]  /*0050*/  SHF.R.U32.HI R4, RZ, 0x7, R13 ;  /* 0x00000007ff047819 */ /* 0x000fc6000001160d */
[----:B------:R-:W0:Y:S04]  /*0060*/  SHFL.IDX PT, R2, R0, RZ, 0x1f ;  /* 0x00001fff00027589 */ /* 0x000e2800000e0000 */
[----:B------:R1:W2:Y:S01]  /*0070*/  SHFL.IDX PT, R5, R4, RZ, 0x1f ;  /* 0x00001fff04057589 */ /* 0x0002a200000e0000 */
[----:B0-----:R-:W-:-:S13]  /*0080*/  ISETP.NE.OR P0, PT, R2, RZ, !P0 ;  /* 0x000000ff0200720c */ /* 0x001fda0004705670 */
[----:B-12---:R-:W-:Y:S05]  /*0090*/  @P0 BRA `(.L_x_1) ;  /* 0x0000000000200947 */ /* 0x006fea0003800000 */
[----:B------:R-:W-:Y:S02]  /*00a0*/  ULDC.64 UR4, c[0x0][0x198] ;  /* 0x0000660000047ab9 */ /* 0x000fe40000000a00 */
[----:B------:R-:W-:Y:S02]  /*00b0*/  UIADD3 UR6, UP0, UR4, 0xf0, URZ ;  /* 0x000000f004067890 */ /* 0x000fe4000ff1e03f */
[----:B------:R-:W-:Y:S02]  /*00c0*/  UIADD3 UR4, UP1, UR4, 0x1f0, URZ ;  /* 0x000001f004047890 */ /* 0x000fe4000ff3e03f */
[----:B------:R-:W-:Y:S02]  /*00d0*/  UIADD3.X UR7, URZ, UR5, URZ, UP0, !UPT ;  /* 0x000000053f077290 */ /* 0x000fe400087fe43f */
[----:B------:R-:W-:-:S07]  /*00e0*/  UIADD3.X UR5, URZ, UR5, URZ, UP1, !UPT ;  /* 0x000000053f057290 */ /* 0x000fce0008ffe43f */
[----:B------:R0:W-:Y:S02]  /*00f0*/  UTMACCTL.PF [UR6] ;  /* 0x00000000060079b9 */ /* 0x0001e40008040000 */
[----:B------:R0:W-:Y:S02]  /*0100*/  UTMACCTL.PF [UR4] ;  /* 0x00000000040079b9 */ /* 0x0001e40008040000 */
[----:B0-----:R-:W-:Y:S01]  /*0110*/  NOP ;  /* 0x0000000000007918 */ /* 0x001fe20000000000 */
.L_x_1:
[----:B------:R-:W-:Y:S05]  /*0120*/  BSYNC B0 ;  /* 0x0000000000007941 */ /* 0x000fea0003800000 */
.L_x_0:
[----:B------:R-:W0:Y:S02]  /*0130*/  SHFL.IDX PT, R3, R0, RZ, 0x1f ;  /* 0x00001fff00037589 */ /* 0x000e2400000e0000 */
[----:B0-----:R-:W-:-:S13]  /*0140*/  ISETP.NE.AND P0, PT, R3, RZ, PT ;  /* 0x000000ff0300720c */ /* 0x001fda0003f05270 */
[----:B------:R-:W-:Y:S05]  /*0150*/  @P0 BRA `(.L_x_2) ;  /* 0x0000000000500947 */ /* 0x000fea0003800000 */
[----:B------:R-:W0:Y:S01]  /*0160*/  S2UR UR8, SR_CgaCtaId ;  /* 0x00000000000879c3 */ /* 0x000e220000008800 */
[----:B------:R-:W-:Y:S01]  /*0170*/  UMOV UR4, 0x400 ;  /* 0x0000040000047882 */ /* 0x000fe20000000000 */
[----:B------:R-:W-:Y:S01]  /*0180*/  UMOV UR5, 0x1 ;  /* 0x0000000100057882 */ /* 0x000fe20000000000 */
[----:B------:R-:W-:Y:S01]  /*0190*/  UMOV UR6, 0x80 ;  /* 0x0000008000067882 */ /* 0x000fe20000000000 */
[----:B------:R-:W-:Y:S01]  /*01a0*/  ELECT P0, URZ, PT ;  /* 0x00000000003f782f */ /* 0x000fe20003800000 */
[----:B------:R-:W-:-:S04]  /*01b0*/  UIADD3 UR6, -UR6, 0x100000, URZ ;  /* 0x0010000006067890 */ /* 0x000fc8000fffe13f */
[----:B------:R-:W-:Y:S02]  /*01c0*/  USHF.L.U32 UR7, UR6, 0xb, URZ ;  /* 0x0000000b06077899 */ /* 0x000fe4000800063f */
[----:B------:R-:W-:Y:S02]  /*01d0*/  USHF.L.U32 UR6, UR6, 0x1, URZ ;  /* 0x0000000106067899 */ /* 0x000fe4000800063f */
[----:B0-----:R-:W-:Y:S02]  /*01e0*/  ULEA UR8, UR8, UR4, 0x18 ;  /* 0x0000000408087291 */ /* 0x001fe4000f8ec03f */
[----:B------:R-:W-:-:S04]  /*01f0*/  UIADD3 UR4, -UR5, 0x100000, URZ ;  /* 0x0010000005047890 */ /* 0x000fc8000fffe13f */
[----:B------:R-:W-:Y:S02]  /*0200*/  USHF.L.U32 UR5, UR4, 0xb, URZ ;  /* 0x0000000b04057899 */ /* 0x000fe4000800063f */
[----:B------:R-:W-:Y:S01]  /*0210*/  USHF.L.U32 UR4, UR4, 0x1, URZ ;  /* 0x0000000104047899 */ /* 0x000fe2000800063f */
[----:B------:R-:W0:Y:S11]  /*0220*/  FENCE.VIEW.ASYNC.S ;  /* 0x00000000000073c6 */ /* 0x000e360000000000 */
[----:B0-----:R0:W1:Y:S01]  /*0230*/  SYNCS.EXCH.64 URZ, [UR8], UR4 ;  /* 0x00000004083f75b2 */ /* 0x0010620008000100 */
[----:B------:R0:W2:Y:S01]  /*0240*/  SYNCS.EXCH.64 URZ, [UR8+0x18], UR6 ;  /* 0x00001806083f75b2 */ /* 0x0000a20008000100 */
[----:B------:R0:W3:Y:S01]  /*0250*/  SYNCS.EXCH.64 URZ, [UR8+0x8], UR4 ;  /* 0x00000804083f75b2 */ /* 0x0000e20008000100 */
[----:B------:R0:W4:Y:S01]  /*0260*/  SYNCS.EXCH.64 URZ, [UR8+0x20], UR6 ;  /* 0x00002006083f75b2 */ /* 0x0001220008000100 */
[----:B------:R0:W0:Y:S01]  /*0270*/  SYNCS.EXCH.64 URZ, [UR8+0x10], UR4 ;  /* 0x00001004083f75b2 */ /* 0x0000220008000100 */
[----:B------:R0:W0:Y:S01]  /*0280*/  SYNCS.EXCH.64 URZ, [UR8+0x28], UR6 ;  /* 0x00002806083f75b2 */ /* 0x0000220008000100 */
[----:B------:R-:W-:Y:S01]  /*0290*/  NOP ;  /* 0x0000000000007918 */ /* 0x000fe20000000000 */
.L_x_2:
[----:B------:R-:W5:Y:S01]  /*02a0*/  SHFL.IDX PT, R6, R0, RZ, 0x1f ;  /* 0x00001fff00067589 */ /* 0x000f6200000e0000 */
[----:B------:R-:W-:Y:S01]  /*02b0*/  ELECT P0, URZ, PT ;  /* 0x00000000003f782f */ /* 0x000fe20003800000 */
[----:B------:R-:W-:Y:S01]  /*02c0*/  NOP ;  /* 0x0000000000007918 */ /* 0x000fe20000000000 */
[----:B------:R-:W-:Y:S01]  /*02d0*/  ELECT P1, URZ, PT ;  /* 0x00000000003f782f */ /* 0x000fe20003820000 */
[----:B------:R1:W2:Y:S01]  /*02e0*/  SHFL.IDX PT, R3, R0, RZ, 0x1f ;  /* 0x00001fff00037589 */ /* 0x0002a200000e0000 */
[----:B0-----:R-:W-:Y:S01]  /*02f0*/  UMOV UR4, 0x20 ;  /* 0x0000002000047882 */ /* 0x001fe20000000000 */
[----:B------:R-:W-:Y:S01]  /*0300*/  UMOV UR11, 0x80 ;  /* 0x00000080000b7882 */ /* 0x000fe20000000000 */
[----:B------:R-:W-:Y:S01]  /*0310*/  ULDC.64 UR12, c[0x0][0x598] ;  /* 0x00016600000c7ab9 */ /* 0x000fe20000000a00 */
[----:B------:R-:W0:Y:S01]  /*0320*/  SHFL.IDX PT, R4, R4, RZ, 0x1f ;  /* 0x00001fff04047589 */ /* 0x000e2200000e0000 */
[----:B------:R-:W-:Y:S01]  /*0330*/  NOP ;  /* 0x0000000000007918 */ /* 0x000fe20000000000 */
[----:B------:R-:W-:Y:S01]  /*0340*/  VIADD R33, R5, 0xffffffff ;  /* 0xffffffff05217836 */ /* 0x000fe20000000000 */
[----:B------:R-:W-:Y:S01]  /*0350*/  ULDC.64 UR14, c[0x0][0x208] ;  /* 0x00008200000e7ab9 */ /* 0x000fe20000000a00 */
[----:B-1----:R-:W-:-:S02]  /*0360*/  SHF.R.S32.HI R0, RZ, 0x1f, R13 ;  /* 0x0000001fff007819 */ /* 0x002fc4000001140d */
[----:B------:R-:W-:Y:S02]  /*0370*/  ISETP.NE.AND P3, PT, R5, RZ, PT ;  /* 0x000000ff0500720c */ /* 0x000fe40003f65270 */
[----:B------:R-:W-:Y:S02]  /*0380*/  LEA.HI R0, R0, R13, RZ, 0x7 ;  /* 0x0000000d00007211 */ /* 0x000fe400078f38ff */
[----:B------:R-:W-:Y:S02]  /*0390*/  ISETP.GE.U32.AND P2, PT, R33, 0x2, PT ;  /* 0x000000022100780c */ /* 0x000fe40003f46070 */
[----:B------:R-:W-:Y:S02]  /*03a0*/  LOP3.LUT R0, R0, 0xffffff80, RZ, 0xc0, !PT ;  /* 0xffffff8000007812 */ /* 0x000fe400078ec0ff */
[----:B-----5:R-:W-:-:S03]  /*03b0*/  ISETP.NE.OR P0, PT, R6, RZ, !P0 ;  /* 0x000000ff0600720c */ /* 0x020fc60004705670 */
[----:B------:R-:W-:Y:S01]  /*03c0*/  IMAD.IADD R11, R13, 0x1, -R0 ;  /* 0x000000010d0b7824 */ /* 0x000fe200078e0a00 */
[----:B--2---:R-:W-:Y:S02]  /*03d0*/  ISETP.NE.OR P1, PT, R3, RZ, !P1 ;  /* 0x000000ff0300720c */ /* 0x004fe40004f25670 */
[----:B------:R-:W-:-:S04]  /*03e0*/  SHF.R.S32.HI R3, RZ, 0x1f, R2 ;  /* 0x0000001fff037819 */ /* 0x000fc80000011402 */
[----:B------:R-:W-:-:S03]  /*03f0*/  LEA.HI R3, R3, R2, RZ, 0x2 ;  /* 0x0000000203037211 */ /* 0x000fc600078f10ff */
[----:B------:R-:W-:Y:S01]  /*0400*/  VOTEU.ALL UP0, P0 ;  /* 0x00000000003f7886 */ /* 0x000fe20000000000 */
[----:B------:R-:W-:-:S03]  /*0410*/  LOP3.LUT R3, R3, 0xfffffffc, RZ, 0xc0, !PT ;  /* 0xfffffffc03037812 */ /* 0x000fc600078ec0ff */
[----:B------:R-:W-:Y:S01]  /*0420*/  VOTEU.ALL UP1, P1 ;  /* 0x00000000003f7886 */ /* 0x000fe20000820000 */
[----:B------:R-:W1:Y:S01]  /*0430*/  @!UP0 S2UR UR7, SR_CgaCtaId ;  /* 0x00000000000789c3 */ /* 0x000e620000008800 */
[----:B------:R-:W-:Y:S01]  /*0440*/  @!UP0 UMOV UR6, 0x400 ;  /* 0x0000040000068882 */ /* 0x000fe20000000000 */
[----:B------:R-:W-:-:S04]  /*0450*/  @!UP0 UIADD3 UR4, -UR4, 0x100000, URZ ;  /* 0x0010000004048890 */ /* 0x000fc8000fffe13f */
[----:B------:R-:W-:Y:S02]  /*0460*/  @!UP0 USHF.L.U32 UR5, UR4, 0xb, URZ ;  /* 0x0000000b04058899 */ /* 0x000fe4000800063f */
[----:B------:R-:W-:Y:S01]  /*0470*/  @!UP0 USHF.L.U32 UR4, UR4, 0x1, URZ ;  /* 0x0000000104048899 */ /* 0x000fe2000800063f */
[----:B------:R-:W-:Y:S01]  /*0480*/  IMAD.IADD R20, R2, 0x1, -R3 ;  /* 0x0000000102147824 */ /* 0x000fe200078e0a03 */
[----:B------:R-:W-:Y:S01]  /*0490*/  @!UP1 UMOV UR9, 0x400 ;  /* 0x0000040000099882 */ /* 0x000fe20000000000 */
[----:B------:R-:W-:Y:S01]  /*04a0*/  VOTEU.ALL UP2, P1 ;  /* 0x00000000003f7886 */ /* 0x000fe20000840000 */
[----:B------:R-:W-:Y:S01]  /*04b0*/  VOTEU.ALL UP3, P1 ;  /* 0x00000000003f7886 */ /* 0x000fe20000860000 */
[----:B------:R-:W-:Y:S01]  /*04c0*/  VOTEU.ALL UP4, P1 ;  /* 0x00000000003f7886 */ /* 0x000fe20000880000 */
[----:B------:R-:W2:Y:S01]  /*04d0*/  @!UP1 S2UR UR10, SR_CgaCtaId ;  /* 0x00000000000a99c3 */ /* 0x000ea20000008800 */
[----:B------:R-:W-:Y:S01]  /*04e0*/  VOTEU.ALL UP5, P1 ;  /* 0x00000000003f7886 */ /* 0x000fe200008a0000 */
[----:B------:R-:W-:-:S04]  /*04f0*/  ISETP.NE.U32.AND P1, PT, RZ, UR12, PT ;  /* 0x0000000cff007c0c */ /* 0x000fc8000bf25070 */
[----:B------:R-:W-:Y:S01]  /*0500*/  ISETP.NE.AND.EX P1, PT, RZ, UR13, PT, P1 ;  /* 0x0000000dff007c0c */ /* 0x000fe2000bf25310 */
[----:B-1----:R-:W-:Y:S02]  /*0510*/  @!UP0 ULEA UR8, UR7, UR6, 0x18 ;  /* 0x0000000607088291 */ /* 0x002fe4000f8ec03f */
[----:B------:R-:W-:-:S04]  /*0520*/  @!UP1 UIADD3 UR6, -UR11, 0x100000, URZ ;  /* 0x001000000b069890 */ /* 0x000fc8000fffe13f */
[----:B------:R-:W-:Y:S02]  /*0530*/  @!UP1 USHF.L.U32 UR7, UR6, 0xb, URZ ;  /* 0x0000000b06079899 */ /* 0x000fe4000800063f */
[----:B------:R-:W-:Y:S01]  /*0540*/  @!UP1 USHF.L.U32 UR6, UR6, 0x1, URZ ;  /* 0x0000000106069899 */ /* 0x000fe2000800063f */
[----:B0-----:R-:W-:Y:S01]  /*0550*/  R2UR UR11, R4 ;  /* 0x00000000040b72ca */ /* 0x001fe200000e0000 */
[----:B------:R-:W-:Y:S01]  /*0560*/  VOTEU.ALL UP0, P0 ;  /* 0x00000000003f7886 */ /* 0x000fe20000000000 */
[----:B--2---:R-:W-:Y:S01]  /*0570*/  @!UP1 ULEA UR9, UR10, UR9, 0x18 ;  /* 0x000000090a099291 */ /* 0x004fe2000f8ec03f */
[----:B------:R-:W-:Y:S01]  /*0580*/  VOTEU.ALL UP1, P0 ;  /* 0x00000000003f7886 */ /* 0x000fe20000020000 */
[C---:B------:R-:W-:Y:S01]  /*0590*/  ISETP.NE.AND P0, PT, R20.reuse, 0x3, PT ;  /* 0x000000031400780c */ /* 0x040fe20003f05270 */
[----:B------:R-:W0:Y:S02]  /*05a0*/  FENCE.VIEW.ASYNC.S ;  /* 0x00000000000073c6 */ /* 0x000e240000000000 */
[----:B0-----:R0:W3:Y:S01]  /*05b0*/  @!UP0 SYNCS.EXCH.64 URZ, [UR8+0x60], UR4 ;  /* 0x00006004083f85b2 */ /* 0x0010e20008000100 */
[----:B------:R-:W-:-:S04]  /*05c0*/  ISETP.EQ.OR P0, PT, R20, RZ, !P0 ;  /* 0x000000ff1400720c */ /* 0x000fc80004702670 */
[----:B------:R-:W-:-:S04]  /*05d0*/  ISETP.EQ.AND P0, PT, R5, RZ, P0 ;  /* 0x000000ff0500720c */ /* 0x000fc80000702270 */
[----:B------:R-:W-:-:S04]  /*05e0*/  SEL R7, RZ, 0x1, !P0 ;  /* 0x00000001ff077807 */ /* 0x000fc80004000000 */
[----:B------:R-:W-:Y:S01]  /*05f0*/  SEL R7, R7, 0x2, P2 ;  /* 0x0000000207077807 */ /* 0x000fe20001000000 */
[----:B------:R0:W3:Y:S01]  /*0600*/  @!UP1 SYNCS.EXCH.64 URZ, [UR8+0x68], UR4 ;  /* 0x00006804083f95b2 */ /* 0x0000e20008000100 */
[----:B------:R-:W-:Y:S01]  /*0610*/  NOP ;  /* 0x0000000000007918 */ /* 0x000fe20000000000 */
[----:B------:R0:W3:Y:S01]  /*0620*/  @!UP2 SYNCS.EXCH.64 URZ, [UR9+0x40], UR6 ;  /* 0x00004006093fa5b2 */ /* 0x0000e20008000100 */
[----:B------:R0:W3:Y:S01]  /*0630*/  @!UP3 SYNCS.EXCH.64 URZ, [UR9+0x48], UR6 ;  /* 0x00004806093fb5b2 */ /* 0x0000e20008000100 */
[----:B------:R0:W3:Y:S01]  /*0640*/  @!UP4 SYNCS.EXCH.64 URZ, [UR9+0x50], UR6 ;  /* 0x00005006093fc5b2 */ /* 0x0000e20008000100 */
[----:B------:R0:W3:Y:S01]  /*0650*/  @!UP5 SYNCS.EXCH.64 URZ, [UR9+0x58], UR6 ;  /* 0x00005806093fd5b2 */ /* 0x0000e20008000100 */
[----:B------:R-:W-:Y:S01]  /*0660*/  NOP ;  /* 0x0000000000007918 */ /* 0x000fe20000000000 */
[----:B---34-:R-:W-:Y:S06]  /*0670*/  BAR.SYNC.DEFER_BLOCKING 0x0 ;  /* 0x0000000000007b1d */ /* 0x018fec0000010000 */
[----:B0-----:R-:W-:Y:S05]  /*0680*/  @!P1 BRA `(.L_x_3) ;  /* 0x00000000001c9947 */ /* 0x001fea0003800000 */
[----:B------:R-:W0:Y:S02]  /*0690*/  LDC.64 R2, c[0x0][0x598] ;  /* 0x00016600ff027b82 */ /* 0x000e240000000a00 */
[----:B0-----:R-:W2:Y:S02]  /*06a0*/  LDG.E.64 R2, desc[UR14][R2.64] ;  /* 0x0000000e02027981 */ /* 0x001ea4000c1e1b00 */
[----:B--2---:R-:W-:-:S04]  /*06b0*/  ISETP.NE.U32.AND P0, PT, R2, RZ, PT ;  /* 0x000000ff0200720c */ /* 0x004fc80003f05070 */
[----:B------:R-:W-:-:S13]  /*06c0*/  ISETP.NE.AND.EX P0, PT, R3, RZ, PT, P0 ;  /* 0x000000ff0300720c */ /* 0x000fda0003f05300 */
[----:B------:R-:W-:Y:S05]  /*06d0*/  @!P0 BRA `(.L_x_3) ;  /* 0x0000000000088947 */ /* 0x000fea0003800000 */
[----:B------:R2:W5:Y:S01]  /*06e0*/  LD.E R10, desc[UR14][R2.64] ;  /* 0x0000000e020a7980 */ /* 0x000562000c101900 */
[----:B------:R-:W-:Y:S05]  /*06f0*/  BRA `(.L_x_4) ;  /* 0x0000000000207947 */ /* 0x000fea0003800000 */
.L_x_3:
[----:B------:R-:W-:Y:S02]  /*0700*/  ULDC.64 UR4, c[0x0][0x588] ;  /* 0x0001620000047ab9 */ /* 0x000fe40000000a00 */
[----:B------:R-:W-:-:S04]  /*0710*/  ISETP.NE.U32.AND P0, PT, RZ, UR4, PT ;  /* 0x00000004ff007c0c */ /* 0x000fc8000bf05070 */
[----:B------:R-:W-:-:S13]  /*0720*/  ISETP.NE.AND.EX P0, PT, RZ, UR5, PT, P0 ;  /* 0x00000005ff007c0c */ /* 0x000fda000bf05300 */
[----:B------:R-:W-:Y:S05]  /*0730*/  @!P0 BRA `(.L_x_5) ;  /* 0x00000000000c8947 */ /* 0x000fea0003800000 */
[----:B------:R-:W0:Y:S02]  /*0740*/  LDC.64 R2, c[0x0][0x588] ;  /* 0x00016200ff027b82 */ /* 0x000e240000000a00 */
[----:B0-----:R1:W5:Y:S01]  /*0750*/  LDG.E R10, desc[UR14][R2.64] ;  /* 0x0000000e020a7981 */ /* 0x001362000c1e1900 */
[----:B------:R-:W-:Y:S05]  /*0760*/  BRA `(.L_x_4) ;  /* 0x0000000000047947 */ /* 0x000fea0003800000 */
.L_x_5:
[----:B------:R-:W0:Y:S02]  /*0770*/  LDC R10, c[0x0][0x580] ;  /* 0x00016000ff0a7b82 */ /* 0x000e240000000800 */
.L_x_4:
[----:B------:R-:W-:Y:S02]  /*0780*/  ULDC.64 UR4, c[0x0][0x5a0] ;  /* 0x0001680000047ab9 */ /* 0x000fe40000000a00 */
[----:B------:R-:W-:-:S04]  /*0790*/  ISETP.NE.U32.AND P0, PT, RZ, UR4, PT ;  /* 0x00000004ff007c0c */ /* 0x000fc8000bf05070 */
[----:B------:R-:W-:-:S13]  /*07a0*/  ISETP.NE.AND.EX P0, PT, RZ, UR5, PT, P0 ;  /* 0x00000005ff007c0c */ /* 0x000fda000bf05300 */
[----:B------:R-:W-:Y:S05]  /*07b0*/  @!P0 BRA `(.L_x_6) ;  /* 0x00000000001c8947 */ /* 0x000fea0003800000 */
[----:B-12---:R-:W1:Y:S02]  /*07c0*/  LDC.64 R2, c[0x0][0x5a0] ;  /* 0x00016800ff027b82 */ /* 0x006e640000000a00 */
[----:B-1----:R-:W2:Y:S02]  /*07d0*/  LDG.E.64 R2, desc[UR14][R2.64] ;  /* 0x0000000e02027981 */ /* 0x002ea4000c1e1b00 */
[----:B--2---:R-:W-:-:S04]  /*07e0*/  ISETP.NE.U32.AND P0, PT, R2, RZ, PT ;  /* 0x000000ff0200720c */ /* 0x004fc80003f05070 */
[----:B------:R-:W-:-:S13]  /*07f0*/  ISETP.NE.AND.EX P0, PT, R3, RZ, PT, P0 ;  /* 0x000000ff0300720c */ /* 0x000fda0003f05300 */
[----:B------:R-:W-:Y:S05]  /*0800*/  @!P0 BRA `(.L_x_6) ;  /* 0x0000000000088947 */ /* 0x000fea0003800000 */
[----:B------:R1:W5:Y:S01]  /*0810*/  LD.E R12, desc[UR14][R2.64] ;  /* 0x0000000e020c7980 */ /* 0x000362000c101900 */
[----:B------:R-:W-:Y:S05]  /*0820*/  BRA `(.L_x_7) ;  /* 0x0000000000207947 */ /* 0x000fea0003800000 */
.L_x_6:
[----:B------:R-:W-:Y:S02]  /*0830*/  ULDC.64 UR4, c[0x0][0x590] ;  /* 0x0001640000047ab9 */ /* 0x000fe40000000a00 */
[----:B------:R-:W-:-:S04]  /*0840*/  ISETP.NE.U32.AND P0, PT, RZ, UR4, PT ;  /* 0x00000004ff007c0c */ /* 0x000fc8000bf05070 */
[----:B------:R-:W-:-:S13]  /*0850*/  ISETP.NE.AND.EX P0, PT, RZ, UR5, PT, P0 ;  /* 0x00000005ff007c0c */ /* 0x000fda000bf05300 */
[----:B------:R-:W-:Y:S05]  /*0860*/  @!P0 BRA `(.L_x_8) ;  /* 0x00000000000c8947 */ /* 0x000fea0003800000 */
[----:B-12---:R-:W1:Y:S02]  /*0870*/  LDC.64 R2, c[0x0][0x590] ;  /* 0x00016400ff027b82 */ /* 0x006e640000000a00 */
[----:B-1----:R4:W5:Y:S01]  /*0880*/  LDG.E R12, desc[UR14][R2.64] ;  /* 0x0000000e020c7981 */ /* 0x002962000c1e1900 */
[----:B------:R-:W-:Y:S05]  /*0890*/  BRA `(.L_x_7) ;  /* 0x0000000000047947 */ /* 0x000fea0003800000 */
.L_x_8:
[----:B------:R-:W3:Y:S02]  /*08a0*/  LDC R12, c[0x0][0x584] ;  /* 0x00016100ff0c7b82 */ /* 0x000ee40000000800 */
.L_x_7:
[----:B------:R-:W0:Y:S01]  /*08b0*/  LDC R0, c[0x0][0x65c] ;  /* 0x00019700ff007b82 */ /* 0x000e220000000800 */
[----:B------:R-:W1:Y:S01]  /*08c0*/  S2R R21, SR_CTAID.Y ;  /* 0x0000000000157919 */ /* 0x000e620000002600 */
[----:B------:R-:W-:Y:S01]  /*08d0*/  ULDC UR8, c[0x0][0x28c] ;  /* 0x0000a30000087ab9 */ /* 0x000fe20000000800 */
[----:B------:R-:W-:Y:S01]  /*08e0*/  ISETP.NE.AND P0, PT, R5, 0x2, PT ;  /* 0x000000020500780c */ /* 0x000fe20003f05270 */
[----:B------:R-:W-:Y:S01]  /*08f0*/  UIADD3 UR8, UR8, 0x7f, URZ ;  /* 0x0000007f08087890 */ /* 0x000fe2000fffe03f */
[----:B------:R-:W3:Y:S01]  /*0900*/  S2R R14, SR_CTAID.X ;  /* 0x00000000000e7919 */ /* 0x000ee20000002500 */
[----:B------:R-:W-:Y:S01]  /*0910*/  UMOV UR5, URZ ;  /* 0x0000003f00057c82 */ /* 0x000fe20008000000 */
[----:B------:R-:W-:Y:S01]  /*0920*/  UMOV UR4, URZ ;  /* 0x0000003f00047c82 */ /* 0x000fe20008000000 */
[----:B------:R-:W-:-:S04]  /*0930*/  USHF.R.S32.HI UR9, URZ, 0x1f, UR8 ;  /* 0x0000001f3f097899 */ /* 0x000fc80008011408 */
[----:B------:R-:W-:-:S04]  /*0940*/  ULEA.HI UR9, UR9, UR8, URZ, 0x7 ;  /* 0x0000000809097291 */ /* 0x000fc8000f8f383f */
[----:B------:R-:W-:Y:S01]  /*0950*/  USHF.R.S32.HI UR13, URZ, 0x7, UR9 ;  /* 0x000000073f0d7899 */ /* 0x000fe20008011409 */
[----:B0-----:R-:W-:-:S13]  /*0960*/  ISETP.NE.AND P2, PT, R0, 0x1, PT ;  /* 0x000000010000780c */ /* 0x001fda0003f45270 */
[----:B------:R-:W3:Y:S01]  /*0970*/  @P2 LDC R15, c[0x0][0x10] ;  /* 0x00000400ff0f2b82 */ /* 0x000ee20000000800 */
[----:B-12-4-:R-:W-:Y:S02]  /*0980*/  @P2 IMAD.MOV.U32 R2, RZ, RZ, R21 ;  /* 0x000000ffff022224 */ /* 0x016fe400078e0015 */
[----:B------:R-:W-:Y:S02]  /*0990*/  @P2 IMAD.MOV.U32 R3, RZ, RZ, RZ ;  /* 0x000000ffff032224 */ /* 0x000fe400078e00ff */
[----:B------:R-:W-:-:S03]  /*09a0*/  @P2 IMAD.MOV.U32 R5, RZ, RZ, RZ ;  /* 0x000000ffff052224 */ /* 0x000fc600078e00ff */
[----:B------:R-:W0:Y:S01]  /*09b0*/  @!P2 LDC R9, c[0x0][0xc] ;  /* 0x00000300ff09ab82 */ /* 0x000e220000000800 */
[----:B------:R-:W-:Y:S01]  /*09c0*/  ULDC UR6, c[0x0][0xc] ;  /* 0x0000030000067ab9 */ /* 0x000fe20000000800 */
[----:B------:R-:W-:Y:S02]  /*09d0*/  ULDC UR7, c[0x0][0x10] ;  /* 0x0000040000077ab9 */ /* 0x000fe40000000800 */
[----:B------:R-:W-:-:S04]  /*09e0*/  UIMAD.WIDE.U32 UR6, UR6, UR7, URZ ;  /* 0x00000007060672a5 */ /* 0x000fc8000f8e003f */
[----:B------:R-:W1:Y:S01]  /*09f0*/  LDC R8, c[0x0][0x14] ;  /* 0x00000500ff087b82 */ /* 0x000e620000000800 */
[----:B---3--:R-:W-:-:S04]  /*0a00*/  @P2 IMAD.WIDE.U32 R2, R14, R15, R2 ;  /* 0x0000000f0e022225 */ /* 0x008fc800078e0002 */
[----:B------:R-:W-:Y:S02]  /*0a10*/  IMAD.MOV.U32 R15, RZ, RZ, RZ ;  /* 0x000000ffff0f7224 */ /* 0x000fe400078e00ff */
[----:B------:R-:W-:Y:S02]  /*0a20*/  @P2 IMAD.IADD R3, R3, 0x1, R5 ;  /* 0x0000000103032824 */ /* 0x000fe400078e0205 */
[----:B0-----:R-:W-:-:S04]  /*0a30*/  @!P2 IMAD.WIDE.U32 R4, R9, R21, R14 ;  /* 0x000000150904a225 */ /* 0x001fc800078e000e */
[----:B------:R-:W-:Y:S02]  /*0a40*/  @!P2 IMAD.MOV.U32 R2, RZ, RZ, R4 ;  /* 0x000000ffff02a224 */ /* 0x000fe400078e0004 */
[----:B------:R-:W-:Y:S02]  /*0a50*/  @!P2 IMAD.MOV.U32 R3, RZ, RZ, R5 ;  /* 0x000000ffff03a224 */ /* 0x000fe400078e0005 */
[C---:B-1----:R-:W-:Y:S02]  /*0a60*/  IMAD R17, R8.reuse, UR7, RZ ;  /* 0x0000000708117c24 */ /* 0x042fe4000f8e02ff */
[----:B------:R-:W-:Y:S01]  /*0a70*/  IMAD.WIDE.U32 R8, R8, UR6, RZ ;  /* 0x0000000608087c25 */ /* 0x000fe2000f8e00ff */
[----:B------:R-:W-:-:S03]  /*0a80*/  ULDC.64 UR6, c[0x0][0x650] ;  /* 0x0001940000067ab9 */ /* 0x000fc60000000a00 */
[----:B------:R-:W-:Y:S01]  /*0a90*/  IMAD.IADD R0, R9, 0x1, R17 ;  /* 0x0000000109007824 */ /* 0x000fe200078e0211 */
[----:B------:R-:W-:Y:S06]  /*0aa0*/  @P0 BRA `(.L_x_9) ;  /* 0x0000000000200947 */ /* 0x000fec0003800000 */
[----:B------:R-:W-:Y:S01]  /*0ab0*/  UISETP.GE.U32.AND UP0, UPT, UR13, 0x3, UPT ;  /* 0x000000030d00788c */ /* 0x000fe2000bf06070 */
[----:B------:R-:W-:Y:S01]  /*0ac0*/  IADD3 R2, P0, R2, R8, RZ ;  /* 0x0000000802027210 */ /* 0x000fe20007f1e0ff */
[----:B------:R-:W-:-:S04]  /*0ad0*/  UIMAD.WIDE.U32 UR4, UR13, -0x55555555, URZ ;  /* 0xaaaaaaab0d0478a5 */ /* 0x000fc8000f8e003f */
[----:B------:R-:W-:Y:S01]  /*0ae0*/  USHF.R.U32.HI UR5, URZ, 0x1, UR5 ;  /* 0x000000013f057899 */ /* 0x000fe20008011605 */
[----:B------:R-:W-:Y:S02]  /*0af0*/  IMAD.X R3, R0, 0x1, R3, P0 ;  /* 0x0000000100037824 */ /* 0x000fe400000e0603 */
[----:B------:R-:W-:Y:S02]  /*0b00*/  UMOV UR4, URZ ;  /* 0x0000003f00047c82 */ /* 0x000fe40008000000 */
[----:B------:R-:W-:Y:S02]  /*0b10*/  @UP0 ULOP3.LUT UR4, UR5, 0x1, URZ, 0xc0, !UPT ;  /* 0x0000000105040892 */ /* 0x000fe4000f8ec03f */
[----:B------:R-:W-:-:S12]  /*0b20*/  UIMAD UR5, UR5, -0x3, UR13 ;  /* 0xfffffffd050578a4 */ /* 0x000fd8000f8e020d */
.L_x_9:
[----:B------:R-:W-:Y:S01]  /*0b30*/  ISETP.GE.U32.AND P0, PT, R2, UR6, PT ;  /* 0x0000000602007c0c */ /* 0x000fe2000bf06070 */
[----:B------:R-:W-:Y:S01]  /*0b40*/  IMAD.MOV.U32 R6, RZ, RZ, -0x1 ;  /* 0xffffffffff067424 */ /* 0x000fe200078e00ff */
[----:B------:R-:W-:Y:S01]  /*0b50*/  PRMT R16, RZ, 0x7610, R16 ;  /* 0x00007610ff107816 */ /* 0x000fe20000000010 */
[----:B------:R-:W-:Y:S01]  /*0b60*/  IMAD.MOV.U32 R5, RZ, RZ, -0x1 ;  /* 0xffffffffff057424 */ /* 0x000fe200078e00ff */
[----:B------:R-:W-:Y:S01]  /*0b70*/  ISETP.GE.U32.AND.EX P0, PT, R3, UR7, PT, P0 ;  /* 0x0000000703007c0c */ /* 0x000fe2000bf06100 */
[----:B------:R-:W-:-:S12]  /*0b80*/  IMAD.MOV.U32 R4, RZ, RZ, -0x1 ;  /* 0xffffffffff047424 */ /* 0x000fd800078e00ff */
[----:B------:R-:W-:Y:S05]  /*0b90*/  @P0 BRA `(.L_x_10) ;  /* 0x00000004005c0947 */ /* 0x000fea0003800000 */
[----:B------:R-:W0:Y:S01]  /*0ba0*/  LDC.64 R24, c[0x0][0x628] ;  /* 0x00018a00ff187b82 */ /* 0x000e220000000a00 */
[----:B------:R-:W-:Y:S02]  /*0bb0*/  IMAD.MOV.U32 R4, RZ, RZ, R2 ;  /* 0x000000ffff047224 */ /* 0x000fe400078e0002 */
[----:B------:R-:W-:-:S05]  /*0bc0*/  IMAD.MOV.U32 R5, RZ, RZ, R3 ;  /* 0x000000ffff057224 */ /* 0x000fca00078e0003 */
[----:B------:R-:W1:Y:S08]  /*0bd0*/  LDC R6, c[0x0][0x630] ;  /* 0x00018c00ff067b82 */ /* 0x000e700000000800 */
[----:B------:R-:W2:Y:S01]  /*0be0*/  LDC.64 R26, c[0x0][0x620] ;  /* 0x00018800ff1a7b82 */ /* 0x000ea20000000a00 */
[----:B0-----:R-:W-:-:S04]  /*0bf0*/  ISETP.NE.U32.AND P0, PT, R24, RZ, PT ;  /* 0x000000ff1800720c */ /* 0x001fc80003f05070 */
[----:B------:R-:W-:-:S13]  /*0c00*/  ISETP.NE.AND.EX P0, PT, R25, RZ, PT, P0 ;  /* 0x000000ff1900720c */ /* 0x000fda0003f05300 */
[----:B-12---:R-:W-:Y:S05]  /*0c10*/  @!P0 BRA `(.L_x_11) ;  /* 0x0000000000288947 */ /* 0x006fea0003800000 */
[----:B------:R-:W0:Y:S02]  /*0c20*/  LDC R19, c[0x0][0x634] ;  /* 0x00018d00ff137b82 */ /* 0x000e240000000800 */
[----:B0-----:R-:W-:-:S05]  /*0c30*/  IADD3 R19, P0, R2, R19, RZ ;  /* 0x0000001302137210 */ /* 0x001fca0007f1e0ff */
[----:B------:R-:W-:-:S04]  /*0c40*/  IMAD.X R23, RZ, RZ, R3, P0 ;  /* 0x000000ffff177224 */ /* 0x000fc800000e0603 */
[----:B------:R-:W-:-:S04]  /*0c50*/  IMAD.WIDE.U32 R4, R23, R24, RZ ;  /* 0x0000001817047225 */ /* 0x000fc800078e00ff */
[----:B------:R-:W-:-:S04]  /*0c60*/  IMAD.WIDE.U32 R16, P0, R19, R25, R4 ;  /* 0x0000001913107225 */ /* 0x000fc80007800004 */
[----:B------:R-:W-:-:S04]  /*0c70*/  IMAD.WIDE.U32 R4, R19, R24, RZ ;  /* 0x0000001813047225 */ /* 0x000fc800078e00ff */
[----:B------:R-:W-:Y:S01]  /*0c80*/  IMAD.X R19, RZ, RZ, RZ, P0 ;  /* 0x000000ffff137224 */ /* 0x000fe200000e06ff */
[----:B------:R-:W-:Y:S01]  /*0c90*/  IADD3 RZ, P0, R5, R16, RZ ;  /* 0x0000001005ff7210 */ /* 0x000fe20007f1e0ff */
[----:B------:R-:W-:-:S04]  /*0ca0*/  IMAD.MOV.U32 R18, RZ, RZ, R17 ;  /* 0x000000ffff127224 */ /* 0x000fc800078e0011 */
[----:B------:R-:W-:-:S08]  /*0cb0*/  IMAD.WIDE.U32.X R4, R23, R25, R18, P0 ;  /* 0x0000001917047225 */ /* 0x000fd000000e0412 */
.L_x_11:
[--C-:B------:R-:W-:Y:S01]  /*0cc0*/  SHF.R.U64 R32, R4, R6, R5.reuse ;  /* 0x0000000604207219 */ /* 0x100fe20000001205 */
[----:B------:R-:W0:Y:S01]  /*0cd0*/  LDC.64 R28, c[0x0][0x640] ;  /* 0x00019000ff1c7b82 */ /* 0x000e220000000a00 */
[----:B------:R-:W-:Y:S01]  /*0ce0*/  I2FP.F32.U32 R4, R14 ;  /* 0x0000000e00047245 */ /* 0x000fe20000201000 */
[----:B------:R-:W-:Y:S01]  /*0cf0*/  ULDC UR6, c[0x0][0x150] ;  /* 0x0000540000067ab9 */ /* 0x000fe20000000800 */
[----:B------:R-:W-:Y:S02]  /*0d00*/  SHF.R.U32.HI R5, RZ, R6, R5 ;  /* 0x00000006ff057219 */ /* 0x000fe40000011605 */
[----:B------:R-:W-:Y:S01]  /*0d10*/  IADD3 R17, P0, RZ, -R32, RZ ;  /* 0x80000020ff117210 */ /* 0x000fe20007f1e0ff */
[----:B------:R-:W-:Y:S01]  /*0d20*/  FMUL R6, R4, UR6 ;  /* 0x0000000604067c20 */ /* 0x000fe20008400000 */
[----:B------:R-:W-:Y:S01]  /*0d30*/  ULDC UR6, c[0x0][0x154] ;  /* 0x0000550000067ab9 */ /* 0x000fe20000000800 */
[----:B------:R-:W1:Y:S02]  /*0d40*/  LDC R18, c[0x0][0x618] ;  /* 0x00018600ff127b82 */ /* 0x000e640000000800 */
[----:B------:R-:W-:-:S02]  /*0d50*/  IMAD.X R19, RZ, RZ, ~R5, P0 ;  /* 0x000000ffff137224 */ /* 0x000fc400000e0e05 */
[----:B------:R-:W2:Y:S01]  /*0d60*/  F2I.U32.TRUNC.NTZ R6, R6 ;  /* 0x0000000600067305 */ /* 0x000ea2000020f000 */
[----:B------:R-:W-:-:S03]  /*0d70*/  IMAD.WIDE.U32 R4, R17, R26, R2 ;  /* 0x0000001a11047225 */ /* 0x000fc600078e0002 */
[----:B------:R-:W3:Y:S01]  /*0d80*/  LDC R15, c[0x0][0x144] ;  /* 0x00005100ff0f7b82 */ /* 0x000ee20000000800 */
[----:B------:R-:W-:-:S04]  /*0d90*/  IMAD R16, R19, R26, RZ ;  /* 0x0000001a13107224 */ /* 0x000fc800078e02ff */
[----:B------:R-:W-:-:S03]  /*0da0*/  IMAD R17, R17, R27, R16 ;  /* 0x0000001b11117224 */ /* 0x000fc600078e0210 */
[----:B------:R-:W4:Y:S01]  /*0db0*/  LDC R22, c[0x0][0x608] ;  /* 0x00018200ff167b82 */ /* 0x000f220000000800 */
[----:B------:R-:W-:Y:S01]  /*0dc0*/  IMAD.IADD R17, R5, 0x1, R17 ;  /* 0x0000000105117824 */ /* 0x000fe200078e0211 */
[----:B0-----:R-:W-:Y:S01]  /*0dd0*/  ISETP.NE.U32.AND P0, PT, R28, RZ, PT ;  /* 0x000000ff1c00720c */ /* 0x001fe20003f05070 */
[----:B--2---:R-:W-:-:S03]  /*0de0*/  IMAD.MOV R5, RZ, RZ, -R6 ;  /* 0x000000ffff057224 */ /* 0x004fc600078e0a06 */
[----:B------:R-:W-:Y:S02]  /*0df0*/  ISETP.NE.AND.EX P0, PT, R29, RZ, PT, P0 ;  /* 0x000000ff1d00720c */ /* 0x000fe40003f05300 */
[----:B------:R-:W0:Y:S01]  /*0e00*/  LDC R19, c[0x0][0x658] ;  /* 0x00019600ff137b82 */ /* 0x000e220000000800 */
[-CC-:B-1----:R-:W-:Y:S02]  /*0e10*/  SHF.R.U64 R26, R4, R18.reuse, R17.reuse ;  /* 0x00000012041a7219 */ /* 0x182fe40000001211 */
[----:B------:R-:W-:Y:S02]  /*0e20*/  I2FP.F32.U32 R4, R21 ;  /* 0x0000001500047245 */ /* 0x000fe40000201000 */
[----:B------:R-:W-:Y:S01]  /*0e30*/  SHF.R.U32.HI R17, RZ, R18, R17 ;  /* 0x00000012ff117219 */ /* 0x000fe20000011611 */
[----:B------:R-:W-:Y:S02]  /*0e40*/  IMAD.MOV.U32 R18, RZ, RZ, 0x1 ;  /* 0x00000001ff127424 */ /* 0x000fe400078e00ff */
[----:B------:R-:W1:Y:S01]  /*0e50*/  LDC R24, c[0x0][0x148] ;  /* 0x00005200ff187b82 */ /* 0x000e620000000800 */
[----:B---3--:R-:W-:-:S02]  /*0e60*/  IMAD R6, R15, R5, R14 ;  /* 0x000000050f067224 */ /* 0x008fc400078e020e */
[----:B------:R-:W-:Y:S01]  /*0e70*/  FMUL R5, R4, UR6 ;  /* 0x0000000604057c20 */ /* 0x000fe20008400000 */
[----:B------:R-:W-:-:S04]  /*0e80*/  IMAD.MOV.U32 R4, RZ, RZ, -0x1 ;  /* 0xffffffffff047424 */ /* 0x000fc800078e00ff */
[----:B------:R-:W2:Y:S01]  /*0e90*/  LDC R25, c[0x0][0x600] ;  /* 0x00018000ff197b82 */ /* 0x000ea20000000800 */
[-CC-:B----4-:R-:W-:Y:S02]  /*0ea0*/  SHF.R.U64 R34, R26, R22.reuse, R17.reuse ;  /* 0x000000161a227219 */ /* 0x190fe40000001211 */
[----:B------:R-:W-:Y:S02]  /*0eb0*/  SHF.R.U32.HI R14, RZ, R22, R17 ;  /* 0x00000016ff0e7219 */ /* 0x000fe40000011611 */
[----:B------:R3:W4:Y:S03]  /*0ec0*/  F2I.U32.TRUNC.NTZ R22, R5 ;  /* 0x0000000500167305 */ /* 0x000726000020f000 */
[----:B------:R-:W1:Y:S01]  /*0ed0*/  LDC R27, c[0x0][0x648] ;  /* 0x00019200ff1b7b82 */ /* 0x000e620000000800 */
[-C--:B0-----:R-:W-:Y:S02]  /*0ee0*/  SHF.R.U64 R36, R34, R19.reuse, R14 ;  /* 0x0000001322247219 */ /* 0x081fe4000000120e */
[----:B------:R-:W-:-:S02]  /*0ef0*/  SHF.L.U32 R4, R4, R19, RZ ;  /* 0x0000001304047219 */ /* 0x000fc400000006ff */
[-C--:B------:R-:W-:Y:S02]  /*0f00*/  SHF.R.U32.HI R14, RZ, R19.reuse, R14 ;  /* 0x00000013ff0e7219 */ /* 0x080fe4000001160e */
[----:B------:R-:W-:Y:S01]  /*0f10*/  SHF.L.U32 R18, R18, R19, RZ ;  /* 0x0000001312127219 */ /* 0x000fe200000006ff */
[----:B------:R-:W0:Y:S01]  /*0f20*/  LDC R31, c[0x0][0x638] ;  /* 0x00018e00ff1f7b82 */ /* 0x000e220000000800 */
[----:B------:R-:W-:Y:S01]  /*0f30*/  LOP3.LUT R19, RZ, R4, RZ, 0x33, !PT ;  /* 0x00000004ff137212 */ /* 0x000fe200078e33ff */
[----:B------:R-:W-:Y:S02]  /*0f40*/  IMAD.MOV.U32 R4, RZ, RZ, R36 ;  /* 0x000000ffff047224 */ /* 0x000fe400078e0024 */
[----:B---3--:R-:W-:-:S04]  /*0f50*/  IMAD.MOV.U32 R5, RZ, RZ, R14 ;  /* 0x000000ffff057224 */ /* 0x008fc800078e000e */
[----:B------:R-:W3:Y:S01]  /*0f60*/  LDC R30, c[0x0][0x610] ;  /* 0x00018400ff1e7b82 */ /* 0x000ee20000000800 */
[----:B----4-:R-:W-:Y:S05]  /*0f70*/  @!P0 BRA `(.L_x_12) ;  /* 0x0000000000288947 */ /* 0x010fea0003800000 */
[----:B------:R-:W4:Y:S02]  /*0f80*/  LDC R17, c[0x0][0x64c] ;  /* 0x00019300ff117b82 */ /* 0x000f240000000800 */
[----:B----4-:R-:W-:-:S05]  /*0f90*/  IADD3 R17, P0, R36, R17, RZ ;  /* 0x0000001124117210 */ /* 0x010fca0007f1e0ff */
        /* <DEDUP_REMOVED lines=8> */
.L_x_12:
[----:B-1----:R-:W-:Y:S01]  /*1020*/  SHF.R.U64 R4, R4, R27, R5 ;  /* 0x0000001b04047219 */ /* 0x002fe20000001205 */
[----:B--2---:R-:W-:Y:S01]  /*1030*/  VIADD R5, R25, 0xffffffff ;  /* 0xffffffff19057836 */ /* 0x004fe20000000000 */
[----:B------:R-:W-:Y:S01]  /*1040*/  LOP3.LUT R19, R34, R19, RZ, 0xc0, !PT ;  /* 0x0000001322137212 */ /* 0x000fe200078ec0ff */
[----:B------:R-:W-:Y:S02]  /*1050*/  IMAD.MOV R22, RZ, RZ, -R22 ;  /* 0x000000ffff167224 */ /* 0x000fe400078e0a16 */
[----:B------:R-:W-:Y:S01]  /*1060*/  IMAD.MOV R14, RZ, RZ, -R4 ;  /* 0x000000ffff0e7224 */ /* 0x000fe200078e0a04 */
[----:B------:R-:W-:Y:S01]  /*1070*/  LOP3.LUT R5, R26, R5, RZ, 0xc0, !PT ;  /* 0x000000051a057212 */ /* 0x000fe200078ec0ff */
[----:B------:R-:W-:Y:S02]  /*1080*/  IMAD R19, R18, R4, R19 ;  /* 0x0000000412137224 */ /* 0x000fe400078e0213 */
[----:B------:R-:W-:Y:S02]  /*1090*/  @P2 IMAD R6, R24, R22, R21 ;  /* 0x0000001618062224 */ /* 0x000fe400078e0215 */
[----:B0-----:R-:W-:-:S02]  /*10a0*/  IMAD R4, R14, R31, R36 ;  /* 0x0000001f0e047224 */ /* 0x001fc400078e0224 */
[----:B---3--:R-:W-:Y:S02]  /*10b0*/  IMAD R6, R19, R30, R6 ;  /* 0x0000001e13067224 */ /* 0x008fe400078e0206 */
[----:B------:R-:W-:Y:S02]  /*10c0*/  IMAD R15, R4, R25, R5 ;  /* 0x00000019040f7224 */ /* 0x000fe400078e0205 */
[----:B------:R-:W-:Y:S02]  /*10d0*/  IMAD.MOV.U32 R16, RZ, RZ, 0x1 ;  /* 0x00000001ff107424 */ /* 0x000fe400078e00ff */
[----:B------:R-:W-:Y:S01]  /*10e0*/  IMAD.MOV.U32 R4, RZ, RZ, R32 ;  /* 0x000000ffff047224 */ /* 0x000fe200078e0020 */
[----:B------:R-:W-:Y:S02]  /*10f0*/  SEL R5, R15, R6, !P2 ;  /* 0x000000060f057207 */ /* 0x000fe40005000000 */
[----:B------:R-:W-:-:S07]  /*1100*/  SEL R6, R6, R15, !P2 ;  /* 0x0000000f06067207 */ /* 0x000fce0005000000 */
.L_x_10:
[----:B------:R-:W-:Y:S05]  /*1110*/  @!P3 BRA `(.L_x_13) ;  /* 0x0000006c00b8b947 */ /* 0x000fea0003800000 */
[----:B------:R-:W-:-:S13]  /*1120*/  ISETP.GT.U32.AND P0, PT, R33, 0x1, PT ;  /* 0x000000012100780c */ /* 0x000fda0003f04070 */
[----:B------:R-:W-:Y:S05]  /*1130*/  @P0 EXIT ;  /* 0x000000000000094d */ /* 0x000fea0003800000 */
.L_x_14:
[----:B------:R-:W-:-:S08]  /*1140*/  NOP ;  /* 0x0000000000007918 */ /* 0x000fd00000000000 */
[----:B------:R-:W0:Y:S02]  /*1150*/  USETMAXREG.TRY_ALLOC.CTAPOOL UP0, 0xe8 ;  /* 0x000000e8000079c8 */ /* 0x000e240008000600 */
[----:B0-----:R-:W-:-:S13]  /*1160*/  PLOP3.LUT P0, PT, PT, PT, UP0, 0x80, 0x0 ;  /* 0x000000000000781c */ /* 0x001fda0003f0f008 */
[----:B------:R-:W-:Y:S05]  /*1170*/  @!P0 BRA `(.L_x_14) ;  /* 0xfffffffc00f08947 */ /* 0x000fea000383ffff */
[----:B------:R-:W-:-:S13]  /*1180*/  LOP3.LUT P0, RZ, R16, 0xff, RZ, 0xc0, !PT ;  /* 0x000000ff10ff7812 */ /* 0x000fda000780c0ff */
[----:B------:R-:W-:Y:S05]  /*1190*/  @!P0 EXIT ;  /* 0x000000000000894d */ /* 0x000fea0003800000 */
[----:B------:R-:W0:Y:S01]  /*11a0*/  S2UR UR6, SR_CgaCtaId ;  /* 0x00000000000679c3 */ /* 0x000e220000008800 */
[----:B------:R-:W-:Y:S01]  /*11b0*/  SHF.R.S32.HI R14, RZ, 0x1f, R11 ;  /* 0x0000001fff0e7819 */ /* 0x000fe2000001140b */
[----:B------:R-:W-:Y:S01]  /*11c0*/  UIADD3 UR7, UR11, -0x1, URZ ;  /* 0xffffffff0b077890 */ /* 0x000fe2000fffe03f */
[----:B------:R-:W-:Y:S01]  /*11d0*/  LOP3.LUT R146, R7, 0x1, RZ, 0xfc, !PT ;  /* 0x0000000107927812 */ /* 0x000fe200078efcff */
[----:B------:R-:W-:Y:S01]  /*11e0*/  UMOV UR9, 0x400 ;  /* 0x0000040000097882 */ /* 0x000fe20000000000 */
[CC--:B------:R-:W-:Y:S01]  /*11f0*/  LEA.HI R13, R14.reuse, R11.reuse, RZ, 0x2 ;  /* 0x0000000b0e0d7211 */ /* 0x0c0fe200078f10ff */
[----:B------:R-:W-:Y:S01]  /*1200*/  UISETP.LT.AND UP0, UPT, UR13, 0x1, UPT ;  /* 0x000000010d00788c */ /* 0x000fe2000bf01270 */
[----:B------:R-:W-:Y:S01]  /*1210*/  LEA.HI R17, R14, R11, RZ, 0x5 ;  /* 0x0000000b0e117211 */ /* 0x000fe200078f28ff */
[----:B------:R-:W-:Y:S01]  /*1220*/  USHF.L.U32 UR21, UR13, 0x1, URZ ;  /* 0x000000010d157899 */ /* 0x000fe2000800063f */
[--C-:B------:R-:W-:Y:S01]  /*1230*/  SHF.R.S32.HI R15, RZ, 0x2, R13.reuse ;  /* 0x00000002ff0f7819 */ /* 0x100fe2000001140d */
[----:B------:R-:W-:Y:S01]  /*1240*/  USEL UR10, UR13, 0x1, UP0 ;  /* 0x000000010d0a7887 */ /* 0x000fe20008000000 */
[----:B------:R-:W-:Y:S01]  /*1250*/  SHF.R.S32.HI R16, RZ, 0x1f, R13 ;  /* 0x0000001fff107819 */ /* 0x000fe2000001140d */
[----:B------:R-:W-:Y:S01]  /*1260*/  UISETP.NE.AND UP0, UPT, UR7, URZ, UPT ;  /* 0x0000003f0700728c */ /* 0x000fe2000bf05270 */
[----:B------:R-:W-:Y:S01]  /*1270*/  SHF.R.S32.HI R17, RZ, 0x5, R17 ;  /* 0x00000005ff117819 */ /* 0x000fe20000011411 */
[----:B------:R-:W-:Y:S01]  /*1280*/  UIADD3 UR10, -UR10, UR13, URZ ;  /* 0x0000000d0a0a7290 */ /* 0x000fe2000fffe13f */
[----:B------:R-:W-:-:S04]  /*1290*/  LEA.HI R16, R16, R15, RZ, 0x3 ;  /* 0x0000000f10107211 */ /* 0x000fc800078f18ff */
[----:B------:R-:W-:Y:S01]  /*12a0*/  LOP3.LUT R16, R16, 0xfffffff8, RZ, 0xc0, !PT ;  /* 0xfffffff810107812 */ /* 0x000fe200078ec0ff */
[----:B0-----:R-:W-:-:S04]  /*12b0*/  ULEA UR9, UR6, UR9, 0x18 ;  /* 0x0000000906097291 */ /* 0x001fc8000f8ec03f */
[----:B------:R-:W-:Y:S01]  /*12c0*/  IMAD.IADD R14, R15, 0x1, -R16 ;  /* 0x000000010f0e7824 */ /* 0x000fe200078e0a10 */
[----:B------:R-:W-:Y:S01]  /*12d0*/  USHF.L.U32 UR6, UR7, 0x3, URZ ;  /* 0x0000000307067899 */ /* 0x000fe2000800063f */
[----:B------:R-:W-:Y:S01]  /*12e0*/  LOP3.LUT R16, R13, 0xfffffffc, RZ, 0xc0, !PT ;  /* 0xfffffffc0d107812 */ /* 0x000fe200078ec0ff */
[----:B------:R-:W-:Y:S01]  /*12f0*/  USEL UR7, URZ, 0x1, UP0 ;  /* 0x000000013f077887 */ /* 0x000fe20008000000 */
[--C-:B------:R-:W-:Y:S01]  /*1300*/  IMAD R13, R17, -0x10, -R14.reuse ;  /* 0xfffffff0110d7824 */ /* 0x100fe200078e0a0e */
[----:B------:R-:W-:Y:S01]  /*1310*/  ULOP3.LUT UR6, UR6, 0x8, URZ, 0xc0, !UPT ;  /* 0x0000000806067892 */ /* 0x000fe2000f8ec03f */
[----:B------:R-:W-:Y:S01]  /*1320*/  SHF.R.S32.HI R15, RZ, 0x1f, R14 ;  /* 0x0000001fff0f7819 */ /* 0x000fe2000001140e */
[----:B------:R-:W-:Y:S01]  /*1330*/  UIADD3 UR22, UR9, 0x40, URZ ;  /* 0x0000004009167890 */ /* 0x000fe2000fffe03f */
[----:B------:R-:W-:Y:S01]  /*1340*/  IMAD.IADD R11, R11, 0x1, -R16 ;  /* 0x000000010b0b7824 */ /* 0x000fe200078e0a10 */
[----:B------:R-:W-:Y:S01]  /*1350*/  ULOP3.LUT UR23, UR6, 0x8, URZ, 0x3c, !UPT ;  /* 0x0000000806177892 */ /* 0x000fe2000f8e3c3f */
[----:B------:R-:W-:Y:S01]  /*1360*/  IMAD.U32 R148, RZ, RZ, UR7 ;  /* 0x00000007ff947e24 */ /* 0x000fe2000f8e00ff */
[----:B------:R-:W-:Y:S01]  /*1370*/  ULOP3.LUT UR12, UR6, 0x18, URZ, 0x3c, !UPT ;  /* 0x00000018060c7892 */ /* 0x000fe2000f8e3c3f */
[----:B------:R-:W-:Y:S01]  /*1380*/  IMAD.WIDE R14, R17, 0x10, R14 ;  /* 0x00000010110e7825 */ /* 0x000fe200078e020e */
[----:B------:R-:W-:Y:S01]  /*1390*/  ULEA UR11, UR11, UR22, 0x3 ;  /* 0x000000160b0b7291 */ /* 0x000fe2000f8e183f */
[----:B------:R-:W-:-:S02]  /*13a0*/  ULDC UR6, c[0x0][0x284] ;  /* 0x0000a10000067ab9 */ /* 0x000fc40000000800 */
[----:B------:R-:W-:-:S09]  /*13b0*/  VIADD R13, R13, UR6 ;  /* 0x000000060d0d7c36 */ /* 0x000fd20008000000 */
.L_x_169:
[----:B------:R-:W-:Y:S01]  /*13c0*/  SHF.L.U32 R16, R148, 0x1f, RZ ;  /* 0x0000001f94107819 */ /* 0x000fe200000006ff */
[----:B------:R-:W0:Y:S01]  /*13d0*/  LDC R17, c[0x0][0x28c] ;  /* 0x0000a300ff117b82 */ /* 0x000e220000000800 */
[----:B------:R-:W-:Y:S01]  /*13e0*/  UMOV UR6, URZ ;  /* 0x0000003f00067c82 */ /* 0x000fe20008000000 */
[----:B------:R-:W-:Y:S01]  /*13f0*/  UMOV UR20, UR5 ;  /* 0x0000000500147c82 */ /* 0x000fe20008000000 */
[----:B-1----:R-:W1:Y:S01]  /*1400*/  SYNCS.PHASECHK.TRANS64.TRYWAIT P0, [UR11+-0x8], R16 ;  /* 0xfffff810ff0075a7 */ /* 0x002e62000800014b */
[----:B0-----:R-:W-:Y:S01]  /*1410*/  ISETP.GE.AND P1, PT, R17, 0x1, PT ;  /* 0x000000011100780c */ /* 0x001fe20003f26270 */
[----:B-1-34-:R-:W-:-:S12]  /*1420*/  @!P0 BRA `(.L_x_15) ;  /* 0x0000007800b48947 */ /* 0x01afd80003800000 */
.L_x_190:
[----:B------:R-:W-:Y:S01]  /*1430*/  UMOV UR7, URZ ;  /* 0x0000003f00077c82 */ /* 0x000fe20008000000 */
[----:B------:R-:W-:Y:S01]  /*1440*/  UMOV UR8, URZ ;  /* 0x0000003f00087c82 */ /* 0x000fe20008000000 */
[----:B------:R-:W-:Y:S02]  /*1450*/  CS2R R22, SRZ ;  /* 0x0000000000167805 */ /* 0x000fe4000001ff00 */
[----:B------:R-:W-:Y:S02]  /*1460*/  CS2R R20, SRZ ;  /* 0x0000000000147805 */ /* 0x000fe4000001ff00 */
[----:B------:R-:W-:Y:S02]  /*1470*/  CS2R R88, SRZ ;  /* 0x0000000000587805 */ /* 0x000fe4000001ff00 */
[----:B------:R-:W-:Y:S02]  /*1480*/  CS2R R90, SRZ ;  /* 0x00000000005a7805 */ /* 0x000fe4000001ff00 */
[----:B------:R-:W-:-:S02]  /*1490*/  CS2R R92, SRZ ;  /* 0x00000000005c7805 */ /* 0x000fc4000001ff00 */
[----:B------:R-:W-:Y:S02]  /*14a0*/  CS2R R94, SRZ ;  /* 0x00000000005e7805 */ /* 0x000fe4000001ff00 */
        /* <DEDUP_REMOVED lines=24> */
[----:B------:R-:W-:Y:S01]  /*1630*/  CS2R R144, SRZ ;  /* 0x0000000000907805 */ /* 0x000fe2000001ff00 */
[----:B------:R-:W-:Y:S01]  /*1640*/  IMAD.MOV.U32 R147, RZ, RZ, RZ ;  /* 0x000000ffff937224 */ /* 0x000fe200078e00ff */
[----:B------:R-:W-:Y:S01]  /*1650*/  CS2R R24, SRZ ;  /* 0x0000000000187805 */ /* 0x000fe2000001ff00 */
[----:B------:R-:W-:Y:S01]  /*1660*/  IMAD.MOV.U32 R149, RZ, RZ, RZ ;  /* 0x000000ffff957224 */ /* 0x000fe200078e00ff */
[----:B------:R-:W-:Y:S01]  /*1670*/  CS2R R26, SRZ ;  /* 0x00000000001a7805 */ /* 0x000fe2000001ff00 */
[----:B------:R-:W-:Y:S01]  /*1680*/  IMAD.U32 R19, RZ, RZ, UR4 ;  /* 0x00000004ff137e24 */ /* 0x000fe2000f8e00ff */
        /* <DEDUP_REMOVED lines=29> */
[----:B------:R-:W-:Y:S01]  /*1860*/  CS2R R86, SRZ ;  /* 0x0000000000567805 */ /* 0x000fe2000001ff00 */
[----:B------:R-:W-:Y:S06]  /*1870*/  @!P1 BRA `(.L_x_16) ;  /* 0x00000008006c9947 */ /* 0x000fec0003800000 */
[----:B------:R-:W-:-:S13]  /*1880*/  ISETP.NE.AND P1, PT, R146, 0x3, PT ;  /* 0x000000039200780c */ /* 0x000fda0003f25270 */
[----:B------:R-:W-:Y:S05]  /*1890*/  @!P1 BRA `(.L_x_17) ;  /* 0x0000000000049947 */ /* 0x000fea0003800000 */
[----:B------:R-:W-:Y:S01]  /*18a0*/  BPT.TRAP 0x1 ;  /* 0x000000040000795c */ /* 0x000fe20000300000 */
.L_x_17:
[----:B------:R-:W-:Y:S01]  /*18b0*/  ULEA UR6, UR5, UR9, 0x3 ;  /* 0x0000000905067291 */ /* 0x000fe2000f8e183f */
[----:B0-----:R-:W-:-:S05]  /*18c0*/  IMAD.U32 R16, RZ, RZ, UR4 ;  /* 0x00000004ff107e24 */ /* 0x001fca000f8e00ff */
[----:B------:R-:W-:-:S04]  /*18d0*/  SHF.L.U32 R16, R16, 0x1f, RZ ;  /* 0x0000001f10107819 */ /* 0x000fc800000006ff */
[----:B------:R0:W1:Y:S01]  /*18e0*/  SYNCS.PHASECHK.TRANS64.TRYWAIT P0, [UR6], R16 ;  /* 0x00000010ff0075a7 */ /* 0x0000620008000146 */
[----:B------:R-:W-:Y:S05]  /*18f0*/  @!P1 BRA `(.L_x_18) ;  /* 0x0000000000049947 */ /* 0x000fea0003800000 */
[----:B------:R-:W-:Y:S01]  /*1900*/  BPT.TRAP 0x1 ;  /* 0x000000040000795c */ /* 0x000fe20000300000 */
.L_x_18:
[----:B-1----:R-:W-:Y:S05]  /*1910*/  @P0 BRA `(.L_x_19) ;  /* 0x0000000000080947 */ /* 0x002fea0003800000 */
[----:B------:R-:W1:Y:S02]  /*1920*/  SYNCS.PHASECHK.TRANS64.TRYWAIT P0, [UR6], R16 ;  /* 0x00000010ff0075a7 */ /* 0x000e640008000146 */
[----:B-1----:R-:W-:Y:S05]  /*1930*/  @!P0 BRA `(.L_x_20) ;  /* 0x0000007400888947 */ /* 0x002fea0003800000 */
.L_x_19:
[----:B------:R-:W-:Y:S01]  /*1940*/  UIADD3 UR6, UR9, 0x100, URZ ;  /* 0x0000010009067890 */ /* 0x000fe2000fffe03f */
[----:B------:R-:W-:Y:S01]  /*1950*/  WARPGROUP.ARRIVE ;  /* 0x00000000000079c5 */ /* 0x000fe20000000000 */
[----:B------:R-:W-:Y:S01]  /*1960*/  UIADD3 UR7, UR9, 0x6100, URZ ;  /* 0x0000610009077890 */ /* 0x000fe2000fffe03f */
[----:B------:R-:W-:Y:S01]  /*1970*/  CS2R R22, SRZ ;  /* 0x0000000000167805 */ /* 0x000fe2000001ff00 */
[----:B------:R-:W-:Y:S01]  /*1980*/  USHF.R.U32.HI UR6, URZ, 0x4, UR6 ;  /* 0x000000043f067899 */ /* 0x000fe20008011606 */
[----:B------:R-:W-:Y:S01]  /*1990*/  CS2R R20, SRZ ;  /* 0x0000000000147805 */ /* 0x000fe2000001ff00 */
[----:B------:R-:W-:Y:S01]  /*19a0*/  USHF.R.U32.HI UR7, URZ, 0x4, UR7 ;  /* 0x000000043f077899 */ /* 0x000fe20008011607 */
[----:B------:R-:W-:Y:S01]  /*19b0*/  CS2R R88, SRZ ;  /* 0x0000000000587805 */ /* 0x000fe2000001ff00 */
[----:B------:R-:W-:Y:S01]  /*19c0*/  ULOP3.LUT UR6, UR6, 0x3fff, URZ, 0xc0, !UPT ;  /* 0x00003fff06067892 */ /* 0x000fe2000f8ec03f */
[----:B------:R-:W-:Y:S01]  /*19d0*/  CS2R R90, SRZ ;  /* 0x00000000005a7805 */ /* 0x000fe2000001ff00 */
[----:B------:R-:W-:Y:S01]  /*19e0*/  ULOP3.LUT UR7, UR7, 0x3fff, URZ, 0xc0, !UPT ;  /* 0x00003fff07077892 */ /* 0x000fe2000f8ec03f */
[----:B------:R-:W-:Y:S01]  /*19f0*/  CS2R R92, SRZ ;  /* 0x00000000005c7805 */ /* 0x000fe2000001ff00 */
[----:B------:R-:W-:Y:S01]  /*1a00*/  ULOP3.LUT UR6, UR6, 0x10000, URZ, 0xfc, !UPT ;  /* 0x0001000006067892 */ /* 0x000fe2000f8efc3f */
[----:B------:R-:W-:Y:S01]  /*1a10*/  CS2R R94, SRZ ;  /* 0x00000000005e7805 */ /* 0x000fe2000001ff00 */
[----:B------:R-:W-:Y:S01]  /*1a20*/  ULOP3.LUT UR7, UR7, 0x10000, URZ, 0xfc, !UPT ;  /* 0x0001000007077892 */ /* 0x000fe2000f8efc3f */
[----:B------:R-:W-:Y:S01]  /*1a30*/  CS2R R96, SRZ ;  /* 0x0000000000607805 */ /* 0x000fe2000001ff00 */
[----:B------:R-:W-:Y:S01]  /*1a40*/  ULEA UR6, UR5, UR6, 0x9 ;  /* 0x0000000605067291 */ /* 0x000fe2000f8e483f */
[----:B------:R-:W-:Y:S01]  /*1a50*/  CS2R R98, SRZ ;  /* 0x0000000000627805 */ /* 0x000fe2000001ff00 */
[----:B------:R-:W-:Y:S01]  /*1a60*/  ULEA UR7, UR5, UR7, 0xa ;  /* 0x0000000705077291 */ /* 0x000fe2000f8e503f */
[----:B------:R-:W-:Y:S01]  /*1a70*/  CS2R R100, SRZ ;  /* 0x0000000000647805 */ /* 0x000fe2000001ff00 */
[----:B------:R-:W-:Y:S01]  /*1a80*/  UMOV UR17, 0x40000040 ;  /* 0x4000004000117882 */ /* 0x000fe20000000000 */
[----:B------:R-:W-:Y:S01]  /*1a90*/  UMOV UR19, 0x40000040 ;  /* 0x4000004000137882 */ /* 0x000fe20000000000 */
[----:B------:R-:W-:Y:S01]  /*1aa0*/  CS2R R102, SRZ ;  /* 0x0000000000667805 */ /* 0x000fe2000001ff00 */
[----:B------:R-:W-:Y:S01]  /*1ab0*/  UMOV UR16, UR6 ;  /* 0x0000000600107c82 */ /* 0x000fe20008000000 */
[----:B------:R-:W-:Y:S01]  /*1ac0*/  CS2R R104, SRZ ;  /* 0x0000000000687805 */ /* 0x000fe2000001ff00 */
[----:B------:R-:W-:Y:S01]  /*1ad0*/  UMOV UR18, UR7 ;  /* 0x0000000700127c82 */ /* 0x000fe20008000000 */
[----:B------:R-:W-:Y:S01]  /*1ae0*/  CS2R R106, SRZ ;  /* 0x00000000006a7805 */ /* 0x000fe2000001ff00 */
[----:B------:R-:W-:Y:S01]  /*1af0*/  QGMMA.64x128x32.F32.E4M3.E4M3 R24, gdesc[UR16], RZ, !UPT ;  /* 0x01e00000101879f3 */ /* 0x000fe2000c7008ff */
[----:B------:R-:W-:Y:S01]  /*1b00*/  UIADD3 UR16, UR6, 0x2, URZ ;  /* 0x0000000206107890 */ /* 0x000fe2000fffe03f */
[----:B------:R-:W-:Y:S01]  /*1b10*/  CS2R R108, SRZ ;  /* 0x00000000006c7805 */ /* 0x000fe2000001ff00 */
[----:B------:R-:W-:Y:S01]  /*1b20*/  UIADD3 UR18, UR7, 0x2, URZ ;  /* 0x0000000207127890 */ /* 0x000fe2000fffe03f */
[----:B------:R-:W-:Y:S01]  /*1b30*/  CS2R R110, SRZ ;  /* 0x00000000006e7805 */ /* 0x000fe2000001ff00 */
[----:B------:R-:W-:Y:S01]  /*1b40*/  UMOV UR17, 0x40000040 ;  /* 0x4000004000117882 */ /* 0x000fe20000000000 */
[----:B------:R-:W-:Y:S01]  /*1b50*/  UMOV UR19, 0x40000040 ;  /* 0x4000004000137882 */ /* 0x000fe20000000000 */
        /* <DEDUP_REMOVED lines=17> */
[----:B------:R-:W-:Y:S02]  /*1c70*/  IMAD.MOV.U32 R147, RZ, RZ, RZ ;  /* 0x000000ffff937224 */ /* 0x000fe400078e00ff */
[----:B------:R-:W-:Y:S01]  /*1c80*/  IMAD.MOV.U32 R149, RZ, RZ, RZ ;  /* 0x000000ffff957224 */ /* 0x000fe200078e00ff */
[----:B------:R-:W-:Y:S01]  /*1c90*/  QGMMA.64x128x32.F32.E4M3.E4M3 R24, gdesc[UR16], R24 ;  /* 0x01e00000101879f3 */ /* 0x000fe20008700818 */
[----:B------:R-:W-:-:S02]  /*1ca0*/  UIADD3 UR16, UR6, 0x4, URZ ;  /* 0x0000000406107890 */ /* 0x000fc4000fffe03f */
[----:B------:R-:W-:Y:S01]  /*1cb0*/  UIADD3 UR18, UR7, 0x4, URZ ;  /* 0x0000000407127890 */ /* 0x000fe2000fffe03f */
[----:B------:R-:W-:Y:S01]  /*1cc0*/  UMOV UR17, 0x40000040 ;  /* 0x4000004000117882 */ /* 0x000fe20000000000 */
[----:B------:R-:W-:-:S07]  /*1cd0*/  UMOV UR19, 0x40000040 ;  /* 0x4000004000137882 */ /* 0x000fce0000000000 */
[----:B------:R-:W-:Y:S01]  /*1ce0*/  QGMMA.64x128x32.F32.E4M3.E4M3 R24, gdesc[UR16], R24 ;  /* 0x01e00000101879f3 */ /* 0x000fe20008700818 */
[----:B------:R-:W-:Y:S02]  /*1cf0*/  UIADD3 UR18, UR7, 0x6, URZ ;  /* 0x0000000607127890 */ /* 0x000fe4000fffe03f */
[----:B------:R-:W-:Y:S01]  /*1d00*/  UIADD3 UR16, UR6, 0x6, URZ ;  /* 0x0000000606107890 */ /* 0x000fe2000fffe03f */
[----:B------:R-:W-:Y:S01]  /*1d10*/  ULDC UR7, c[0x0][0x50c] ;  /* 0x0001430000077ab9 */ /* 0x000fe20000000800 */
[----:B------:R-:W-:Y:S01]  /*1d20*/  UMOV UR17, 0x40000040 ;  /* 0x4000004000117882 */ /* 0x000fe20000000000 */
[----:B------:R-:W-:Y:S01]  /*1d30*/  UISETP.NE.AND UP0, UPT, UR7, 0x4, UPT ;  /* 0x000000040700788c */ /* 0x000fe2000bf05270 */
[----:B------:R-:W-:Y:S01]  /*1d40*/  UMOV UR19, 0x40000040 ;  /* 0x4000004000137882 */ /* 0x000fe20000000000 */
[----:B------:R-:W-:Y:S02]  /*1d50*/  UMOV UR6, 0x4 ;  /* 0x0000000400067882 */ /* 0x000fe40000000000 */
[----:B------:R-:W-:-:S06]  /*1d60*/  USEL UR7, URZ, 0x1, UP0 ;  /* 0x000000013f077887 */ /* 0x000fcc0008000000 */
[----:B------:R-:W-:Y:S01]  /*1d70*/  ISETP.NE.AND P0, PT, RZ, UR7, PT ;  /* 0x00000007ff007c0c */ /* 0x000fe2000bf05270 */
[----:B------:R-:W-:-:S12]  /*1d80*/  QGMMA.64x128x32.F32.E4M3.E4M3 R24, gdesc[UR16], R24, gsb0 ;  /* 0x01e00000101879f3 */ /* 0x000fd80008000818 */
[----:B------:R-:W-:Y:S05]  /*1d90*/  @!P0 BRA `(.L_x_21) ;  /* 0x0000000400088947 */ /* 0x000fea0003800000 */
[----:B------:R-:W-:Y:S02]  /*1da0*/  WARPGROUP.DEPBAR.LE gsb0, 0x0 ;  /* 0x00008000000079c5 */ /* 0x000fe40000010000 */
[----:B------:R-:W-:-:S01]  /*1db0*/  FADD R149, RZ, R24 ;  /* 0x00000018ff957221 */ /* 0x000fc20000000000 */
[----:B------:R-:W-:Y:S01]  /*1dc0*/  FADD R144, RZ, R25 ;  /* 0x00000019ff907221 */ /* 0x000fe20000000000 */
        /* <DEDUP_REMOVED lines=62> */
[----:B------:R-:W-:-:S06]  /*21b0*/  UMOV UR6, URZ ;  /* 0x0000003f00067c82 */ /* 0x000fcc0008000000 */
.L_x_21:
[----:B------:R-:W-:-:S04]  /*21c0*/  UIADD3 UR20, UR5, 0x1, URZ ;  /* 0x0000000105147890 */ /* 0x000fc8000fffe03f */
[----:B------:R-:W-:-:S04]  /*21d0*/  UISETP.NE.AND UP0, UPT, UR20, 0x3, UPT ;  /* 0x000000031400788c */ /* 0x000fc8000bf05270 */
[----:B------:R-:W-:Y:S02]  /*21e0*/  USEL UR8, URZ, 0x1, UP0 ;  /* 0x000000013f087887 */ /* 0x000fe40008000000 */
[----:B------:R-:W-:Y:S02]  /*21f0*/  USEL UR20, UR20, URZ, UP0 ;  /* 0x0000003f14147287 */ /* 0x000fe40008000000 */
[----:B------:R-:W-:-:S06]  /*2200*/  ULOP3.LUT UR8, UR4, UR8, URZ, 0x3c, !UPT ;  /* 0x0000000804087292 */ /* 0x000fcc000f8e3c3f */
[----:B------:R-:W-:Y:S01]  /*2210*/  IMAD.U32 R19, RZ, RZ, UR8 ;  /* 0x00000008ff137e24 */ /* 0x000fe2000f8e00ff */
[----:B------:R-:W-:-:S06]  /*2220*/  UMOV UR8, 0x1 ;  /* 0x0000000100087882 */ /* 0x000fcc0000000000 */
.L_x_16:
[----:B------:R-:W-:-:S06]  /*2230*/  UISETP.GE.AND UP0, UPT, UR10, 0x1, UPT ;  /* 0x000000010a00788c */ /* 0x000fcc000bf06270 */
[----:B------:R-:W-:-:S13]  /*2240*/  PLOP3.LUT P0, PT, PT, PT, UP0, 0x80, 0x0 ;  /* 0x000000000000781c */ /* 0x000fda0003f0f008 */
[----:B------:R-:W-:Y:S05]  /*2250*/  @!P0 BRA `(.L_x_22) ;  /* 0x0000000800348947 */ /* 0x000fea0003800000 */
[----:B01----:R-:W-:Y:S01]  /*2260*/  IMAD.U32 R16, RZ, RZ, UR10 ;  /* 0x0000000aff107e24 */ /* 0x003fe2000f8e00ff */
[----:B------:R-:W-:Y:S01]  /*2270*/  UMOV UR24, UR5 ;  /* 0x0000000500187c82 */ /* 0x000fe20008000000 */
[----:B------:R-:W-:-:S05]  /*2280*/  ULDC UR25, c[0x0][0x50c] ;  /* 0x0001430000197ab9 */ /* 0x000fca0000000800 */
.L_x_30:
[----:B------:R-:W-:-:S13]  /*2290*/  ISETP.NE.AND P1, PT, R146, 0x3, PT ;  /* 0x000000039200780c */ /* 0x000fda0003f25270 */
[----:B01----:R-:W-:Y:S05]  /*22a0*/  @!P1 BRA `(.L_x_23) ;  /* 0x0000000000049947 */ /* 0x003fea0003800000 */
[----:B------:R-:W-:Y:S01]  /*22b0*/  BPT.TRAP 0x1 ;  /* 0x000000040000795c */ /* 0x000fe20000300000 */
.L_x_23:
[----:B------:R-:W-:Y:S01]  /*22c0*/  ULEA UR16, UR20, UR9, 0x3 ;  /* 0x0000000914107291 */ /* 0x000fe2000f8e183f */
[----:B------:R-:W-:-:S08]  /*22d0*/  SHF.L.U32 R17, R19, 0x1f, RZ ;  /* 0x0000001f13117819 */ /* 0x000fd000000006ff */
[----:B------:R0:W1:Y:S01]  /*22e0*/  SYNCS.PHASECHK.TRANS64.TRYWAIT P0, [UR16], R17 ;  /* 0x00000011ff0075a7 */ /* 0x0000620008000150 */
[----:B------:R-:W-:Y:S05]  /*22f0*/  @!P1 BRA `(.L_x_24) ;  /* 0x0000000000049947 */ /* 0x000fea0003800000 */
[----:B------:R-:W-:Y:S01]  /*2300*/  BPT.TRAP 0x1 ;  /* 0x000000040000795c */ /* 0x000fe20000300000 */
.L_x_24:
[----:B-1----:R-:W-:Y:S05]  /*2310*/  @P0 BRA `(.L_x_25) ;  /* 0x0000000000080947 */ /* 0x002fea0003800000 */
[----:B------:R-:W1:Y:S02]  /*2320*/  SYNCS.PHASECHK.TRANS64.TRYWAIT P0, [UR16], R17 ;  /* 0x00000011ff0075a7 */ /* 0x000e640008000150 */
[----:B-1----:R-:W-:Y:S05]  /*2330*/  @!P0 BRA `(.L_x_26) ;  /* 0x0000006c00208947 */ /* 0x002fea0003800000 */
.L_x_25:
[----:B------:R-:W-:Y:S01]  /*2340*/  UIADD3 UR16, UR9, 0x100, URZ ;  /* 0x0000010009107890 */ /* 0x000fe2000fffe03f */
[----:B------:R-:W-:Y:S01]  /*2350*/  WARPGROUP.ARRIVE ;  /* 0x00000000000079c5 */ /* 0x000fe20000000000 */
[----:B------:R-:W-:Y:S02]  /*2360*/  UIADD3 UR17, UR9, 0x6100, URZ ;  /* 0x0000610009117890 */ /* 0x000fe4000fffe03f */
[----:B------:R-:W-:Y:S02]  /*2370*/  UISETP.NE.AND UP0, UPT, UR7, URZ, UPT ;  /* 0x0000003f0700728c */ /* 0x000fe4000bf05270 */
[----:B------:R-:W-:Y:S02]  /*2380*/  USHF.R.U32.HI UR16, URZ, 0x4, UR16 ;  /* 0x000000043f107899 */ /* 0x000fe40008011610 */
[----:B------:R-:W-:Y:S02]  /*2390*/  USHF.R.U32.HI UR17, URZ, 0x4, UR17 ;  /* 0x000000043f117899 */ /* 0x000fe40008011611 */
[----:B------:R-:W-:-:S02]  /*23a0*/  USEL UR8, UR8, URZ, !UP0 ;  /* 0x0000003f08087287 */ /* 0x000fc4000c000000 */
[----:B------:R-:W-:Y:S02]  /*23b0*/  ULOP3.LUT UR16, UR16, 0x3fff, URZ, 0xc0, !UPT ;  /* 0x00003fff10107892 */ /* 0x000fe4000f8ec03f */
[----:B------:R-:W-:Y:S02]  /*23c0*/  ULOP3.LUT UR17, UR17, 0x3fff, URZ, 0xc0, !UPT ;  /* 0x00003fff11117892 */ /* 0x000fe4000f8ec03f */
[----:B------:R-:W-:Y:S02]  /*23d0*/  UISETP.NE.U32.AND UP0, UPT, UR8, URZ, UPT ;  /* 0x0000003f0800728c */ /* 0x000fe4000bf05070 */
[----:B------:R-:W-:Y:S02]  /*23e0*/  ULOP3.LUT UR7, UR16, 0x10000, URZ, 0xfc, !UPT ;  /* 0x0001000010077892 */ /* 0x000fe4000f8efc3f */
[----:B------:R-:W-:Y:S02]  /*23f0*/  ULOP3.LUT UR8, UR17, 0x10000, URZ, 0xfc, !UPT ;  /* 0x0001000011087892 */ /* 0x000fe4000f8efc3f */
[----:B------:R-:W-:-:S02]  /*2400*/  ULEA UR7, UR20, UR7, 0x9 ;  /* 0x0000000714077291 */ /* 0x000fc4000f8e483f */
[----:B------:R-:W-:Y:S01]  /*2410*/  ULEA UR8, UR20, UR8, 0xa ;  /* 0x0000000814087291 */ /* 0x000fe2000f8e503f */
[----:B------:R-:W-:Y:S01]  /*2420*/  UMOV UR17, 0x40000040 ;  /* 0x4000004000117882 */ /* 0x000fe20000000000 */
[----:B------:R-:W-:Y:S01]  /*2430*/  UMOV UR19, 0x40000040 ;  /* 0x4000004000137882 */ /* 0x000fe20000000000 */
[----:B------:R-:W-:Y:S02]  /*2440*/  UIADD3 UR6, UR6, 0x4, URZ ;  /* 0x0000000406067890 */ /* 0x000fe4000fffe03f */
[----:B------:R-:W-:Y:S02]  /*2450*/  UMOV UR16, UR7 ;  /* 0x0000000700107c82 */ /* 0x000fe40008000000 */
[----:B------:R-:W-:Y:S02]  /*2460*/  UMOV UR18, UR8 ;  /* 0x0000000800127c82 */ /* 0x000fe40008000000 */
[----:B------:R-:W-:Y:S01]  /*2470*/  QGMMA.64x128x32.F32.E4M3.E4M3 R24, gdesc[UR16], R24, UP0 ;  /* 0x01e00000101879f3 */ /* 0x000fe2000bf00818 */
[----:B------:R-:W-:-:S02]  /*2480*/  UIADD3 UR16, UR7, 0x2, URZ ;  /* 0x0000000207107890 */ /* 0x000fc4000fffe03f */
[----:B------:R-:W-:Y:S01]  /*2490*/  UIADD3 UR18, UR8, 0x2, URZ ;  /* 0x0000000208127890 */ /* 0x000fe2000fffe03f */
[----:B------:R-:W-:Y:S01]  /*24a0*/  UMOV UR17, 0x40000040 ;  /* 0x4000004000117882 */ /* 0x000fe20000000000 */
[----:B------:R-:W-:Y:S01]  /*24b0*/  UMOV UR19, 0x40000040 ;  /* 0x4000004000137882 */ /* 0x000fe20000000000 */
[----:B------:R-:W-:-:S06]  /*24c0*/  UISETP.NE.AND UP0, UPT, UR6, UR25, UPT ;  /* 0x000000190600728c */ /* 0x000fcc000bf05270 */
[----:B------:R-:W-:Y:S01]  /*24d0*/  QGMMA.64x128x32.F32.E4M3.E4M3 R24, gdesc[UR16], R24 ;  /* 0x01e00000101879f3 */ /* 0x000fe20008700818 */
[----:B------:R-:W-:Y:S02]  /*24e0*/  UIADD3 UR16, UR7, 0x4, URZ ;  /* 0x0000000407107890 */ /* 0x000fe4000fffe03f */
[----:B------:R-:W-:Y:S01]  /*24f0*/  UIADD3 UR18, UR8, 0x4, URZ ;  /* 0x0000000408127890 */ /* 0x000fe2000fffe03f */
[----:B------:R-:W-:Y:S01]  /*2500*/  UMOV UR17, 0x40000040 ;  /* 0x4000004000117882 */ /* 0x000fe20000000000 */
[----:B------:R-:W-:-:S07]  /*2510*/  UMOV UR19, 0x40000040 ;  /* 0x4000004000137882 */ /* 0x000fce0000000000 */
[----:B------:R-:W-:Y:S01]  /*2520*/  QGMMA.64x128x32.F32.E4M3.E4M3 R24, gdesc[UR16], R24 ;  /* 0x01e00000101879f3 */ /* 0x000fe20008700818 */
[----:B------:R-:W-:Y:S02]  /*2530*/  UIADD3 UR16, UR7, 0x6, URZ ;  /* 0x0000000607107890 */ /* 0x000fe4000fffe03f */
[----:B------:R-:W-:Y:S01]  /*2540*/  UIADD3 UR18, UR8, 0x6, URZ ;  /* 0x0000000608127890 */ /* 0x000fe2000fffe03f */
[----:B------:R-:W-:Y:S01]  /*2550*/  UMOV UR17, 0x40000040 ;  /* 0x4000004000117882 */ /* 0x000fe20000000000 */
[----:B------:R-:W-:Y:S01]  /*2560*/  UMOV UR19, 0x40000040 ;  /* 0x4000004000137882 */ /* 0x000fe20000000000 */
[----:B------:R-:W-:-:S06]  /*2570*/  USEL UR7, URZ, 0x1, UP0 ;  /* 0x000000013f077887 */ /* 0x000fcc0008000000 */
[----:B------:R-:W-:Y:S01]  /*2580*/  ISETP.NE.AND P0, PT, RZ, UR7, PT ;  /* 0x00000007ff007c0c */ /* 0x000fe2000bf05270 */
[----:B------:R-:W-:Y:S03]  /*2590*/  QGMMA.64x128x32.F32.E4M3.E4M3 R24, gdesc[UR16], R24, gsb0 ;  /* 0x01e00000101879f3 */ /* 0x000fe60008000818 */
[----:B------:R-:W-:-:S09]  /*25a0*/  WARPGROUP.DEPBAR.LE gsb0, 0x1 ;  /* 0x00008000000079c5 */ /* 0x000fd20000010100 */
[----:B------:R-:W-:Y:S05]  /*25b0*/  @!P0 BRA `(.L_x_27) ;  /* 0x0000000400088947 */ /* 0x000fea0003800000 */
[----:B------:R-:W-:Y:S02]  /*25c0*/  WARPGROUP.DEPBAR.LE gsb0, 0x0 ;  /* 0x00008000000079c5 */ /* 0x000fe40000010000 */
[----:B------:R-:W-:-:S01]  /*25d0*/  FADD R149, R24, R149 ;  /* 0x0000009518957221 */ /* 0x000fc20000000000 */
[----:B------:R-:W-:Y:S01]  /*25e0*/  FADD R144, R25, R144 ;  /* 0x0000009019907221 */ /* 0x000fe20000000000 */
        /* <DEDUP_REMOVED lines=62> */
[----:B------:R-:W-:-:S06]  /*29d0*/  UMOV UR6, URZ ;  /* 0x0000003f00067c82 */ /* 0x000fcc0008000000 */
.L_x_27:
[----:B------:R-:W-:Y:S05]  /*29e0*/  @!P1 BRA `(.L_x_28) ;  /* 0x0000000000049947 */ /* 0x000fea0003800000 */
[----:B------:R-:W-:Y:S01]  /*29f0*/  BPT.TRAP 0x1 ;  /* 0x000000040000795c */ /* 0x000fe20000300000 */
.L_x_28:
[----:B------:R-:W-:Y:S01]  /*2a00*/  ULEA UR8, UR24, UR9, 0x3 ;  /* 0x0000000918087291 */ /* 0x000fe2000f8e183f */
[----:B------:R-:W-:-:S03]  /*2a10*/  ISETP.GT.U32.AND P0, PT, R7, 0x1, PT ;  /* 0x000000010700780c */ /* 0x000fc60003f04070 */
[----:B------:R-:W-:-:S04]  /*2a20*/  UIADD3 UR8, UR8, 0x18, URZ ;  /* 0x0000001808087890 */ /* 0x000fc8000fffe03f */
[----:B------:R-:W-:-:S09]  /*2a30*/  UPRMT UR8, URZ, 0x654, UR8 ;  /* 0x000006543f087896 */ /* 0x000fd20008000008 */
[----:B------:R-:W-:Y:S01]  /*2a40*/  SYNCS.ARRIVE.TRANS64.RED.A1T0 RZ, [UR8], RZ ;  /* 0x000000ffffff79a7 */ /* 0x000fe20008100408 */
[----:B------:R-:W-:Y:S05]  /*2a50*/  @P0 BRA `(.L_x_29) ;  /* 0x0000000000040947 */ /* 0x000fea0003800000 */
[----:B------:R-:W-:Y:S01]  /*2a60*/  BPT.TRAP 0x1 ;  /* 0x000000040000795c */ /* 0x000fe20000300000 */
.L_x_29:
[----:B------:R-:W-:Y:S01]  /*2a70*/  UIADD3 UR20, UR20, 0x1, URZ ;  /* 0x0000000114147890 */ /* 0x000fe2000fffe03f */
[C---:B------:R-:W-:Y:S01]  /*2a80*/  ISETP.GT.AND P0, PT, R16.reuse, 0x1, PT ;  /* 0x000000011000780c */ /* 0x040fe20003f04270 */
[----:B------:R-:W-:Y:S01]  /*2a90*/  UIADD3 UR24, UR24, 0x1, URZ ;  /* 0x0000000118187890 */ /* 0x000fe2000fffe03f */
[----:B------:R-:W-:Y:S01]  /*2aa0*/  VIADD R16, R16, 0xffffffff ;  /* 0xffffffff10107836 */ /* 0x000fe20000000000 */
[----:B------:R-:W-:Y:S02]  /*2ab0*/  UISETP.NE.AND UP0, UPT, UR20, 0x3, UPT ;  /* 0x000000031400788c */ /* 0x000fe4000bf05270 */
[----:B------:R-:W-:Y:S02]  /*2ac0*/  UISETP.NE.AND UP1, UPT, UR24, 0x3, UPT ;  /* 0x000000031800788c */ /* 0x000fe4000bf25270 */
[----:B------:R-:W-:Y:S02]  /*2ad0*/  USEL UR8, URZ, 0x1, UP0 ;  /* 0x000000013f087887 */ /* 0x000fe40008000000 */
[----:B------:R-:W-:-:S02]  /*2ae0*/  USEL UR20, UR20, URZ, UP0 ;  /* 0x0000003f14147287 */ /* 0x000fc40008000000 */
[----:B------:R-:W-:Y:S02]  /*2af0*/  USEL UR24, UR24, URZ, UP1 ;  /* 0x0000003f18187287 */ /* 0x000fe40008800000 */
[----:B------:R-:W-:Y:S01]  /*2b00*/  LOP3.LUT R19, R19, UR8, RZ, 0x3c, !PT ;  /* 0x0000000813137c12 */ /* 0x000fe2000f8e3cff */
[----:B------:R-:W-:Y:S01]  /*2b10*/  UMOV UR8, 0x1 ;  /* 0x0000000100087882 */ /* 0x000fe20000000000 */
[----:B------:R-:W-:Y:S08]  /*2b20*/  @P0 BRA `(.L_x_30) ;  /* 0xfffffff400d80947 */ /* 0x000ff0000383ffff */
.L_x_22:
[----:B------:R-:W-:Y:S01]  /*2b30*/  UISETP.NE.AND UP0, UPT, UR6, URZ, UPT ;  /* 0x0000003f0600728c */ /* 0x000fe2000bf05270 */
[----:B01----:R-:W0:Y:S01]  /*2b40*/  LDC R16, c[0x0][0x28c] ;  /* 0x0000a300ff107b82 */ /* 0x003e220000000800 */
[----:B------:R-:W-:Y:S02]  /*2b50*/  IMAD.U32 R17, RZ, RZ, UR23 ;  /* 0x00000017ff117e24 */ /* 0x000fe4000f8e00ff */
[----:B------:R-:W-:-:S06]  /*2b60*/  USEL UR6, URZ, 0x1, !UP0 ;  /* 0x000000013f067887 */ /* 0x000fcc000c000000 */
[----:B------:R-:W-:-:S13]  /*2b70*/  ISETP.NE.AND P0, PT, RZ, UR6, PT ;  /* 0x00000006ff007c0c */ /* 0x000fda000bf05270 */
[----:B------:R-:W-:Y:S05]  /*2b80*/  @!P0 BRA `(.L_x_31) ;  /* 0x0000000400048947 */ /* 0x000fea0003800000 */
[----:B------:R-:W-:Y:S02]  /*2b90*/  WARPGROUP.DEPBAR.LE gsb0, 0x0 ;  /* 0x00008000000079c5 */ /* 0x000fe40000010000 */
[----:B------:R-:W-:Y:S01]  /*2ba0*/  FADD R149, R24, R149 ;  /* 0x0000009518957221 */ /* 0x000fe20000000000 */
        /* <DEDUP_REMOVED lines=62> */
[----:B------:R-:W-:-:S07]  /*2f90*/  FADD R22, R22, R87 ;  /* 0x0000005716167221 */ /* 0x000fce0000000000 */
.L_x_31:
[----:B0-----:R-:W-:Y:S01]  /*2fa0*/  ISETP.GE.AND P0, PT, R16, 0x1, PT ;  /* 0x000000011000780c */ /* 0x001fe20003f06270 */
[----:B------:R0:W-:Y:S01]  /*2fb0*/  SYNCS.ARRIVE.TRANS64.A1T0 RZ, [R17+UR22], RZ ;  /* 0x000000ff11ff79a7 */ /* 0x0001e20008100016 */
[----:B------:R-:W-:-:S11]  /*2fc0*/  WARPGROUP.DEPBAR.LE gsb0, 0x0 ;  /* 0x00008000000079c5 */ /* 0x000fd60000010000 */
[----:B------:R-:W-:Y:S05]  /*2fd0*/  @!P0 BRA `(.L_x_32) ;  /* 0x0000000000388947 */ /* 0x000fea0003800000 */
[----:B------:R-:W-:-:S13]  /*2fe0*/  ISETP.NE.AND P0, PT, R146, 0x3, PT ;  /* 0x000000039200780c */ /* 0x000fda0003f05270 */
[----:B------:R-:W-:Y:S05]  /*2ff0*/  @!P0 BRA `(.L_x_33) ;  /* 0x0000000000048947 */ /* 0x000fea0003800000 */
[----:B------:R-:W-:Y:S01]  /*3000*/  BPT.TRAP 0x1 ;  /* 0x000000040000795c */ /* 0x000fe20000300000 */
.L_x_33:
[----:B------:R-:W-:Y:S01]  /*3010*/  UIADD3 UR8, UR10, UR5, URZ ;  /* 0x000000050a087290 */ /* 0x000fe2000fffe03f */
[----:B------:R-:W-:-:S03]  /*3020*/  ISETP.GT.U32.AND P0, PT, R7, 0x1, PT ;  /* 0x000000010700780c */ /* 0x000fc60003f04070 */
[----:B------:R-:W-:-:S04]  /*3030*/  UIMAD.WIDE.U32 UR6, UR8, -0x55555555, URZ ;  /* 0xaaaaaaab080678a5 */ /* 0x000fc8000f8e003f */
[----:B------:R-:W-:-:S04]  /*3040*/  USHF.R.U32.HI UR6, URZ, 0x1, UR7 ;  /* 0x000000013f067899 */ /* 0x000fc80008011607 */
[----:B------:R-:W-:-:S04]  /*3050*/  UIMAD UR8, UR6, -0x3, UR8 ;  /* 0xfffffffd060878a4 */ /* 0x000fc8000f8e0208 */
[----:B------:R-:W-:-:S04]  /*3060*/  ULEA UR8, UR8, UR9, 0x3 ;  /* 0x0000000908087291 */ /* 0x000fc8000f8e183f */
[----:B------:R-:W-:-:S04]  /*3070*/  UIADD3 UR8, UR8, 0x18, URZ ;  /* 0x0000001808087890 */ /* 0x000fc8000fffe03f */
[----:B------:R-:W-:-:S09]  /*3080*/  UPRMT UR8, URZ, 0x654, UR8 ;  /* 0x000006543f087896 */ /* 0x000fd20008000008 */
[----:B------:R-:W-:Y:S01]  /*3090*/  SYNCS.ARRIVE.TRANS64.RED.A1T0 RZ, [UR8], RZ ;  /* 0x000000ffffff79a7 */ /* 0x000fe20008100408 */
[----:B------:R-:W-:Y:S05]  /*30a0*/  @P0 BRA `(.L_x_32) ;  /* 0x0000000000040947 */ /* 0x000fea0003800000 */
[----:B------:R-:W-:Y:S01]  /*30b0*/  BPT.TRAP 0x1 ;  /* 0x000000040000795c */ /* 0x000fe20000300000 */
.L_x_32:
[----:B------:R-:W-:Y:S01]  /*30c0*/  SHF.L.U32 R16, R148, 0x1f, RZ ;  /* 0x0000001f94107819 */ /* 0x000fe200000006ff */
[----:B------:R-:W-:Y:S01]  /*30d0*/  UIADD3 UR5, UR21, UR5, URZ ;  /* 0x0000000515057290 */ /* 0x000fe2000fffe03f */
[----:B------:R-:W1:Y:S01]  /*30e0*/  LDC R32, c[0x0][0x288] ;  /* 0x0000a200ff207b82 */ /* 0x000e620000000800 */
[----:B------:R-:W-:Y:S01]  /*30f0*/  UISETP.GE.U32.AND UP1, UPT, UR21, 0x3, UPT ;  /* 0x000000031500788c */ /* 0x000fe2000bf26070 */
[----:B------:R-:W-:Y:S01]  /*3100*/  IMAD.SHL.U32 R26, R11, 0x2, RZ ;  /* 0x000000020b1a7824 */ /* 0x000fe200078e00ff */
[----:B------:R-:W-:Y:S02]  /*3110*/  UISETP.GT.U32.AND UP0, UPT, UR5, 0x2, UPT ;  /* 0x000000020500788c */ /* 0x000fe4000bf04070 */
[----:B------:R-:W-:Y:S02]  /*3120*/  UIMAD.WIDE.U32 UR6, UR5, -0x55555555, URZ ;  /* 0xaaaaaaab050678a5 */ /* 0x000fe4000f8e003f */
[----:B------:R-:W-:Y:S01]  /*3130*/  UISETP.LT.U32.AND UP0, UPT, UR21, 0x3, UP0 ;  /* 0x000000031500788c */ /* 0x000fe20008701070 */
[----:B------:R-:W2:Y:S01]  /*3140*/  SYNCS.PHASECHK.TRANS64.TRYWAIT P0, [UR11+0x8], R16 ;  /* 0x00000810ff0075a7 */ /* 0x000ea2000800014b */
[----:B------:R-:W-:Y:S01]  /*3150*/  USHF.R.U32.HI UR6, URZ, 0x1, UR7 ;  /* 0x000000013f067899 */ /* 0x000fe20008011607 */
[----:B------:R-:W-:Y:S01]  /*3160*/  SHF.R.S32.HI R27, RZ, 0x1f, R26 ;  /* 0x0000001fff1b7819 */ /* 0x000fe2000001141a */
[----:B------:R-:W-:-:S02]  /*3170*/  USEL UR8, URZ, 0x1, !UP0 ;  /* 0x000000013f087887 */ /* 0x000fc4000c000000 */
[----:B------:R-:W-:Y:S02]  /*3180*/  UIMAD UR5, UR6, -0x3, UR5 ;  /* 0xfffffffd060578a4 */ /* 0x000fe4000f8e0205 */
[----:B------:R-:W-:-:S04]  /*3190*/  ULOP3.LUT UR4, UR4, UR8, URZ, 0x3c, !UPT ;  /* 0x0000000804047292 */ /* 0x000fc8000f8e3c3f */
[----:B------:R-:W-:Y:S01]  /*31a0*/  @UP1 ULOP3.LUT UR4, UR4, 0x1, UR6, 0x78, !UPT ;  /* 0x0000000104041892 */ /* 0x000fe2000f8e7806 */
[----:B-12---:R-:W-:Y:S11]  /*31b0*/  @!P0 BRA `(.L_x_34) ;  /* 0x0000005c00988947 */ /* 0x006ff60003800000 */
.L_x_191:
[----:B------:R-:W-:Y:S01]  /*31c0*/  IMAD.SHL.U32 R28, R6, 0x40, RZ ;  /* 0x00000040061c7824 */ /* 0x000fe200078e00ff */
[----:B------:R-:W-:Y:S01]  /*31d0*/  ULDC UR8, c[0x0][0x284] ;  /* 0x0000a10000087ab9 */ /* 0x000fe20000000800 */
[----:B------:R-:W-:Y:S01]  /*31e0*/  IMAD.SHL.U32 R29, R5, 0x80, RZ ;  /* 0x00000080051d7824 */ /* 0x000fe200078e00ff */
[----:B------:R-:W-:Y:S01]  /*31f0*/  SHF.R.S32.HI R34, RZ, 0x1f, R4 ;  /* 0x0000001fff227819 */ /* 0x000fe20000011404 */
[----:B------:R-:W-:Y:S01]  /*3200*/  ULDC.64 UR6, c[0x0][0x5d0] ;  /* 0x0001740000067ab9 */ /* 0x000fe20000000a00 */
[----:B------:R-:W-:Y:S01]  /*3210*/  ISETP.GE.AND P0, PT, R28, UR8, PT ;  /* 0x000000081c007c0c */ /* 0x000fe2000bf06270 */
[----:B0-----:R-:W-:Y:S01]  /*3220*/  IMAD.WIDE.U32 R16, R4, UR6, R26 ;  /* 0x0000000604107c25 */ /* 0x001fe2000f8e001a */
[----:B------:R-:W-:Y:S02]  /*3230*/  SHF.R.S32.HI R33, RZ, 0x1f, R29 ;  /* 0x0000001fff217819 */ /* 0x000fe4000001141d */
[C---:B------:R-:W-:Y:S01]  /*3240*/  ISETP.GE.OR P0, PT, R29.reuse, R32, P0 ;  /* 0x000000201d00720c */ /* 0x040fe20000706670 */
[----:B------:R-:W-:Y:S01]  /*3250*/  IMAD R5, R34, UR6, RZ ;  /* 0x0000000622057c24 */ /* 0x000fe2000f8e02ff */
[----:B------:R-:W-:-:S03]  /*3260*/  IADD3 R16, P1, R29, R16, RZ ;  /* 0x000000101d107210 */ /* 0x000fc60007f3e0ff */
[----:B------:R-:W-:-:S05]  /*3270*/  IMAD R5, R4, UR7, R5 ;  /* 0x0000000704057c24 */ /* 0x000fca000f8e0205 */
[----:B------:R-:W-:-:S03]  /*3280*/  IADD3.X R17, R33, R17, R5, P1, !PT ;  /* 0x0000001121117210 */ /* 0x000fc60000ffe405 */
[----:B------:R-:W-:Y:S05]  /*3290*/  @P0 BRA `(.L_x_35) ;  /* 0x0000004400b80947 */ /* 0x000fea0003800000 */
[----:B------:R-:W0:Y:S01]  /*32a0*/  LDC.64 R30, c[0x0][0x5c8] ;  /* 0x00017200ff1e7b82 */ /* 0x000e220000000a00 */
[----:B------:R-:W-:Y:S01]  /*32b0*/  IMAD.WIDE R24, R6, 0x40, R14 ;  /* 0x0000004006187825 */ /* 0x000fe200078e020e */
[----:B------:R-:W-:Y:S01]  /*32c0*/  ULDC.64 UR6, c[0x0][0x5c0] ;  /* 0x0001700000067ab9 */ /* 0x000fe20000000a00 */
[----:B------:R-:W-:Y:S02]  /*32d0*/  BSSY B0, `(.L_x_35) ;  /* 0x000046a000007945 */ /* 0x000fe40003800000 */
[----:B------:R-:W-:-:S04]  /*32e0*/  IMAD R6, R11, -0x2, R32 ;  /* 0xfffffffe0b067824 */ /* 0x000fc800078e0220 */
[----:B------:R-:W-:Y:S02]  /*32f0*/  IMAD.IADD R6, R6, 0x1, -R29 ;  /* 0x0000000106067824 */ /* 0x000fe400078e0a1d */
[-C--:B0-----:R-:W-:Y:S02]  /*3300*/  IMAD R5, R25, R30.reuse, RZ ;  /* 0x0000001e19057224 */ /* 0x081fe400078e02ff */
[----:B------:R-:W-:-:S04]  /*3310*/  IMAD.WIDE.U32 R16, R24, R30, R16 ;  /* 0x0000001e18107225 */ /* 0x000fc800078e0010 */
[----:B------:R-:W-:Y:S01]  /*3320*/  IMAD R19, R24, R31, R5 ;  /* 0x0000001f18137224 */ /* 0x000fe200078e0205 */
[----:B------:R-:W-:Y:S02]  /*3330*/  LEA R5, P0, R30, R16, 0x3 ;  /* 0x000000101e057211 */ /* 0x000fe400078018ff */
[----:B------:R-:W-:Y:S01]  /*3340*/  IADD3 R18, P1, R16, UR6, RZ ;  /* 0x0000000610127c10 */ /* 0x000fe2000ff3e0ff */
[----:B------:R-:W-:Y:S01]  /*3350*/  IMAD.IADD R19, R17, 0x1, R19 ;  /* 0x0000000111137824 */ /* 0x000fe200078e0213 */
[----:B------:R-:W-:-:S04]  /*3360*/  IADD3 R16, P3, R5, UR6, RZ ;  /* 0x0000000605107c10 */ /* 0x000fc8000ff7e0ff */
[----:B------:R-:W-:Y:S01]  /*3370*/  LEA.HI.X R5, R30, R19, R31, 0x3, P0 ;  /* 0x000000131e057211 */ /* 0x000fe200000f1c1f */
[----:B------:R-:W-:Y:S01]  /*3380*/  IMAD.IADD R30, R13, 0x1, -R28 ;  /* 0x000000010d1e7824 */ /* 0x000fe200078e0a1c */
[----:B-----5:R-:W-:Y:S02]  /*3390*/  FSETP.NEU.AND P0, PT, R12, RZ, PT ;  /* 0x000000ff0c00720b */ /* 0x020fe40003f0d000 */
[----:B------:R-:W-:Y:S02]  /*33a0*/  IADD3.X R19, R19, UR7, RZ, P1, !PT ;  /* 0x0000000713137c10 */ /* 0x000fe40008ffe4ff */
[----:B------:R-:W-:-:S09]  /*33b0*/  IADD3.X R17, R5, UR7, RZ, P3, !PT ;  /* 0x0000000705117c10 */ /* 0x000fd20009ffe4ff */
[----:B------:R-:W-:Y:S05]  /*33c0*/  @!P0 BRA `(.L_x_36) ;  /* 0x0000003400608947 */ /* 0x000fea0003800000 */
[----:B------:R-:W-:Y:S01]  /*33d0*/  ULDC.64 UR6, c[0x0][0x5b8] ;  /* 0x00016e0000067ab9 */ /* 0x000fe20000000a00 */
[----:B------:R-:W-:Y:S01]  /*33e0*/  ULDC.64 UR16, c[0x0][0x5a8] ;  /* 0x00016a0000107ab9 */ /* 0x000fe20000000a00 */
[----:B------:R-:W-:Y:S01]  /*33f0*/  IMAD.WIDE.U32 R26, R4, UR6, R26 ;  /* 0x00000006041a7c25 */ /* 0x000fe2000f8e001a */
[----:B------:R-:W-:Y:S01]  /*3400*/  BSSY B1, `(.L_x_37) ;  /* 0x0000010000017945 */ /* 0x000fe20003800000 */
[----:B------:R-:W-:Y:S02]  /*3410*/  PRMT R28, RZ, 0x7610, R28 ;  /* 0x00007610ff1c7816 */ /* 0x000fe4000000001c */
[----:B------:R-:W-:Y:S01]  /*3420*/  IMAD R5, R34, UR6, RZ ;  /* 0x0000000622057c24 */ /* 0x000fe2000f8e02ff */
[----:B------:R-:W-:-:S03]  /*3430*/  IADD3 R26, P0, R29, R26, RZ ;  /* 0x0000001a1d1a7210 */ /* 0x000fc60007f1e0ff */
[----:B------:R-:W-:Y:S01]  /*3440*/  IMAD R5, R4, UR7, R5 ;  /* 0x0000000704057c24 */ /* 0x000fe2000f8e0205 */
[----:B------:R-:W-:Y:S02]  /*3450*/  ULDC.64 UR6, c[0x0][0x5b0] ;  /* 0x00016c0000067ab9 */ /* 0x000fe40000000a00 */
[----:B------:R-:W-:Y:S02]  /*3460*/  IMAD R29, R25, UR6, RZ ;  /* 0x00000006191d7c24 */ /* 0x000fe4000f8e02ff */
[----:B------:R-:W-:Y:S02]  /*3470*/  IADD3.X R27, R33, R27, R5, P0, !PT ;  /* 0x0000001b211b7210 */ /* 0x000fe400007fe405 */
[----:B------:R-:W-:Y:S01]  /*3480*/  ISETP.GE.AND P0, PT, R30, 0x1, PT ;  /* 0x000000011e00780c */ /* 0x000fe20003f06270 */
[C---:B------:R-:W-:Y:S02]  /*3490*/  IMAD R29, R24.reuse, UR7, R29 ;  /* 0x00000007181d7c24 */ /* 0x040fe4000f8e021d */
[----:B------:R-:W-:Y:S01]  /*34a0*/  IMAD.WIDE.U32 R4, R24, UR6, R26 ;  /* 0x0000000618047c25 */ /* 0x000fe2000f8e001a */
[----:B------:R-:W-:-:S02]  /*34b0*/  ISETP.LT.OR P4, PT, R6, 0x1, !P0 ;  /* 0x000000010600780c */ /* 0x000fc40004781670 */
[----:B------:R-:W-:-:S04]  /*34c0*/  IADD3 R4, P1, R4, UR16, RZ ;  /* 0x0000001004047c10 */ /* 0x000fc8000ff3e0ff */
[----:B------:R-:W-:-:S07]  /*34d0*/  IADD3.X R5, R5, UR17, R29, P1, !PT ;  /* 0x0000001105057c10 */ /* 0x000fce0008ffe41d */
[----:B------:R-:W-:Y:S05]  /*34e0*/  @P4 BRA `(.L_x_38) ;  /* 0x0000000000044947 */ /* 0x000fea0003800000 */
[----:B------:R0:W5:Y:S02]  /*34f0*/  LDG.E.U8 R28, desc[UR14][R4.64] ;  /* 0x0000000e041c7981 */ /* 0x000164000c1e1100 */
.L_x_38:
[----:B------:R-:W-:Y:S05]  /*3500*/  BSYNC B1 ;  /* 0x0000000000017941 */ /* 0x000fea0003800000 */
.L_x_37:
[----:B-----5:R-:W-:Y:S01]  /*3510*/  LOP3.LUT R28, R28, 0xff, RZ, 0xc0, !PT ;  /* 0x000000ff1c1c7812 */ /* 0x020fe200078ec0ff */
[----:B------:R-:W-:Y:S01]  /*3520*/  BSSY B1, `(.L_x_39) ;  /* 0x000000b000017945 */ /* 0x000fe20003800000 */
[----:B------:R-:W-:Y:S02]  /*3530*/  ISETP.LT.OR P3, PT, R6, 0x2, !P0 ;  /* 0x000000020600780c */ /* 0x000fe40004761670 */
[----:B------:R-:W-:-:S05]  /*3540*/  F2FP.F16.E4M3.UNPACK_B R28, R28 ;  /* 0x0000001cff1c723e */ /* 0x000fca00020006ff */
[----:B------:R-:W-:-:S05]  /*3550*/  HADD2.F32 R29, -RZ, R28.H0_H0 ;  /* 0x2000001cff1d7230 */ /* 0x000fca0000004100 */
[----:B------:R-:W-:-:S04]  /*3560*/  FMUL R28, R29, R12 ;  /* 0x0000000c1d1c7220 */ /* 0x000fc80000400000 */
[----:B------:R-:W-:-:S05]  /*3570*/  FFMA R28, R149, R10, R28 ;  /* 0x0000000a951c7223 */ /* 0x000fca000000001c */
[----:B------:R-:W-:Y:S02]  /*3580*/  F2FP.SATFINITE.E4M3.F32.PACK_AB_MERGE_C R29, RZ, R28, RZ ;  /* 0x0000001cff1d723e */ /* 0x000fe400048070ff */
[----:B------:R-:W-:-:S03]  /*3590*/  PRMT R28, RZ, 0x7610, R28 ;  /* 0x00007610ff1c7816 */ /* 0x000fc6000000001c */
[----:B------:R1:W-:Y:S01]  /*35a0*/  @!P4 STG.E.U8 desc[UR14][R18.64], R29 ;  /* 0x0000001d1200c986 */ /* 0x0003e2000c10110e */
[----:B------:R-:W-:Y:S05]  /*35b0*/  @P3 BRA `(.L_x_40) ;  /* 0x0000000000043947 */ /* 0x000fea0003800000 */
[----:B------:R2:W5:Y:S02]  /*35c0*/  LDG.E.U8 R28, desc[UR14][R4.64+0x1] ;  /* 0x0000010e041c7981 */ /* 0x000564000c1e1100 */
.L_x_40:
[----:B------:R-:W-:Y:S05]  /*35d0*/  BSYNC B1 ;  /* 0x0000000000017941 */ /* 0x000fea0003800000 */
.L_x_39:
[----:B-----5:R-:W-:Y:S01]  /*35e0*/  LOP3.LUT R28, R28, 0xff, RZ, 0xc0, !PT ;  /* 0x000000ff1c1c7812 */ /* 0x020fe200078ec0ff */
[----:B------:R-:W-:Y:S01]  /*35f0*/  BSSY B1, `(.L_x_41) ;  /* 0x0000013000017945 */ /* 0x000fe20003800000 */
[----:B------:R-:W-:Y:S02]  /*3600*/  IADD3 R31, P1, R24, 0x8, RZ ;  /* 0x00000008181f7810 */ /* 0x000fe40007f3e0ff */
[----:B------:R-:W-:-:S03]  /*3610*/  F2FP.F16.E4M3.UNPACK_B R28, R28 ;  /* 0x0000001cff1c723e */ /* 0x000fc600020006ff */
[----:B------:R-:W-:Y:S01]  /*3620*/  IMAD.X R24, RZ, RZ, R25, P1 ;  /* 0x000000ffff187224 */ /* 0x000fe200008e0619 */
[----:B------:R-:W-:Y:S01]  /*3630*/  ISETP.GE.AND P1, PT, R30, 0x9, PT ;  /* 0x000000091e00780c */ /* 0x000fe20003f26270 */
[----:B-1----:R-:W-:Y:S02]  /*3640*/  HADD2.F32 R29, -RZ, R28.H0_H0 ;  /* 0x2000001cff1d7230 */ /* 0x002fe40000004100 */
[----:B------:R-:W-:Y:S01]  /*3650*/  IMAD R24, R24, UR6, RZ ;  /* 0x0000000618187c24 */ /* 0x000fe2000f8e02ff */
[----:B------:R-:W-:Y:S01]  /*3660*/  ISETP.LT.OR P5, PT, R6, 0x1, !P1 ;  /* 0x000000010600780c */ /* 0x000fe20004fa1670 */
[----:B------:R-:W-:-:S04]  /*3670*/  IMAD.WIDE.U32 R26, R31, UR6, R26 ;  /* 0x000000061f1a7c25 */ /* 0x000fc8000f8e001a */
[----:B------:R-:W-:Y:S01]  /*3680*/  FMUL R29, R29, R12 ;  /* 0x0000000c1d1d7220 */ /* 0x000fe20000400000 */
[----:B------:R-:W-:-:S03]  /*3690*/  IMAD R31, R31, UR7, R24 ;  /* 0x000000071f1f7c24 */ /* 0x000fc6000f8e0218 */
[----:B------:R-:W-:Y:S01]  /*36a0*/  FFMA R29, R144, R10, R29 ;  /* 0x0000000a901d7223 */ /* 0x000fe2000000001d */
[----:B------:R-:W-:Y:S02]  /*36b0*/  IADD3 R24, P4, R26, UR16, RZ ;  /* 0x000000101a187c10 */ /* 0x000fe4000ff9e0ff */
[----:B------:R-:W-:Y:S02]  /*36c0*/  PRMT R26, RZ, 0x7610, R26 ;  /* 0x00007610ff1a7816 */ /* 0x000fe4000000001a */
[----:B------:R-:W-:Y:S02]  /*36d0*/  F2FP.SATFINITE.E4M3.F32.PACK_AB_MERGE_C R29, RZ, R29, RZ ;  /* 0x0000001dff1d723e */ /* 0x000fe400048070ff */
[----:B------:R-:W-:-:S03]  /*36e0*/  IADD3.X R25, R27, UR17, R31, P4, !PT ;  /* 0x000000111b197c10 */ /* 0x000fc6000a7fe41f */
[----:B------:R1:W-:Y:S01]  /*36f0*/  @!P3 STG.E.U8 desc[UR14][R18.64+0x1], R29 ;  /* 0x0000011d1200b986 */ /* 0x0003e2000c10110e */
[----:B------:R-:W-:Y:S05]  /*3700*/  @P5 BRA `(.L_x_42) ;  /* 0x0000000000045947 */ /* 0x000fea0003800000 */
[----:B------:R3:W5:Y:S02]  /*3710*/  LDG.E.U8 R26, desc[UR14][R24.64] ;  /* 0x0000000e181a7981 */ /* 0x000764000c1e1100 */
.L_x_42:
[----:B------:R-:W-:Y:S05]  /*3720*/  BSYNC B1 ;  /* 0x0000000000017941 */ /* 0x000fea0003800000 */
.L_x_41:
        /* <DEDUP_REMOVED lines=12> */
.L_x_44:
[----:B------:R-:W-:Y:S05]  /*37f0*/  BSYNC B1 ;  /* 0x0000000000017941 */ /* 0x000fea0003800000 */
.L_x_43:
[----:B-----5:R-:W-:Y:S01]  /*3800*/  LOP3.LUT R26, R26, 0xff, RZ, 0xc0, !PT ;  /* 0x000000ff1a1a7812 */ /* 0x020fe200078ec0ff */
[----:B------:R-:W-:Y:S01]  /*3810*/  BSSY B1, `(.L_x_45) ;  /* 0x000000b000017945 */ /* 0x000fe20003800000 */
[----:B------:R-:W-:Y:S02]  /*3820*/  ISETP.LT.OR P4, PT, R6, 0x9, !P0 ;  /* 0x000000090600780c */ /* 0x000fe40004781670 */
[----:B------:R-:W-:-:S05]  /*3830*/  F2FP.F16.E4M3.UNPACK_B R26, R26 ;  /* 0x0000001aff1a723e */ /* 0x000fca00020006ff */
[----:B----4-:R-:W-:Y:S01]  /*3840*/  HADD2.F32 R27, -RZ, R26.H0_H0 ;  /* 0x2000001aff1b7230 */ /* 0x010fe20000004100 */
[----:B------:R-:W-:-:S04]  /*3850*/  PRMT R26, RZ, 0x7610, R26 ;  /* 0x00007610ff1a7816 */ /* 0x000fc8000000001a */
[----:B------:R-:W-:-:S04]  /*3860*/  FMUL R27, R27, R12 ;  /* 0x0000000c1b1b7220 */ /* 0x000fc80000400000 */
[----:B------:R-:W-:-:S05]  /*3870*/  FFMA R27, R142, R10, R27 ;  /* 0x0000000a8e1b7223 */ /* 0x000fca000000001b */
[----:B------:R-:W-:-:S05]  /*3880*/  F2FP.SATFINITE.E4M3.F32.PACK_AB_MERGE_C R27, RZ, R27, RZ ;  /* 0x0000001bff1b723e */ /* 0x000fca00048070ff */
[----:B------:R4:W-:Y:S01]  /*3890*/  @!P3 STG.E.U8 desc[UR14][R16.64+0x1], R27 ;  /* 0x0000011b1000b986 */ /* 0x0009e2000c10110e */
[----:B------:R-:W-:Y:S05]  /*38a0*/  @P4 BRA `(.L_x_46) ;  /* 0x0000000000044947 */ /* 0x000fea0003800000 */
[----:B------:R0:W5:Y:S02]  /*38b0*/  LDG.E.U8 R26, desc[UR14][R4.64+0x8] ;  /* 0x0000080e041a7981 */ /* 0x000164000c1e1100 */
.L_x_46:
[----:B------:R-:W-:Y:S05]  /*38c0*/  BSYNC B1 ;  /* 0x0000000000017941 */ /* 0x000fea0003800000 */
.L_x_45:
[----:B-----5:R-:W-:Y:S01]  /*38d0*/  LOP3.LUT R26, R26, 0xff, RZ, 0xc0, !PT ;  /* 0x000000ff1a1a7812 */ /* 0x020fe200078ec0ff */
[----:B------:R-:W-:Y:S01]  /*38e0*/  BSSY B1, `(.L_x_47) ;  /* 0x000000b000017945 */ /* 0x000fe20003800000 */
[----:B------:R-:W-:Y:S02]  /*38f0*/  ISETP.LT.OR P3, PT, R6, 0xa, !P0 ;  /* 0x0000000a0600780c */ /* 0x000fe40004761670 */
[----:B------:R-:W-:-:S05]  /*3900*/  F2FP.F16.E4M3.UNPACK_B R26, R26 ;  /* 0x0000001aff1a723e */ /* 0x000fca00020006ff */
[----:B----4-:R-:W-:-:S05]  /*3910*/  HADD2.F32 R27, -RZ, R26.H0_H0 ;  /* 0x2000001aff1b7230 */ /* 0x010fca0000004100 */
[----:B------:R-:W-:-:S04]  /*3920*/  FMUL R26, R27, R12 ;  /* 0x0000000c1b1a7220 */ /* 0x000fc80000400000 */
[----:B------:R-:W-:-:S05]  /*3930*/  FFMA R26, R145, R10, R26 ;  /* 0x0000000a911a7223 */ /* 0x000fca000000001a */
[----:B------:R-:W-:Y:S02]  /*3940*/  F2FP.SATFINITE.E4M3.F32.PACK_AB_MERGE_C R27, RZ, R26, RZ ;  /* 0x0000001aff1b723e */ /* 0x000fe400048070ff */
[----:B------:R-:W-:-:S03]  /*3950*/  PRMT R26, RZ, 0x7610, R26 ;  /* 0x00007610ff1a7816 */ /* 0x000fc6000000001a */
[----:B------:R4:W-:Y:S01]  /*3960*/  @!P4 STG.E.U8 desc[UR14][R18.64+0x8], R27 ;  /* 0x0000081b1200c986 */ /* 0x0009e2000c10110e */
[----:B------:R-:W-:Y:S05]  /*3970*/  @P3 BRA `(.L_x_48) ;  /* 0x0000000000043947 */ /* 0x000fea0003800000 */
[----:B------:R0:W5:Y:S02]  /*3980*/  LDG.E.U8 R26, desc[UR14][R4.64+0x9] ;  /* 0x0000090e041a7981 */ /* 0x000164000c1e1100 */
.L_x_48:
[----:B------:R-:W-:Y:S05]  /*3990*/  BSYNC B1 ;  /* 0x0000000000017941 */ /* 0x000fea0003800000 */
.L_x_47:
        /* <DEDUP_REMOVED lines=12> */
.L_x_50:
[----:B------:R-:W-:Y:S05]  /*3a60*/  BSYNC B1 ;  /* 0x0000000000017941 */ /* 0x000fea0003800000 */
.L_x_49:
        /* <DEDUP_REMOVED lines=12> */
.L_x_52:
[----:B------:R-:W-:Y:S05]  /*3b30*/  BSYNC B1 ;  /* 0x0000000000017941 */ /* 0x000fea0003800000 */
.L_x_51:
        /* <DEDUP_REMOVED lines=12> */
.L_x_54:
[----:B------:R-:W-:Y:S05]  /*3c00*/  BSYNC B1 ;  /* 0x0000000000017941 */ /* 0x000fea0003800000 */
.L_x_53:
        /* <DEDUP_REMOVED lines=12> */
.L_x_56:
[----:B------:R-:W-:Y:S05]  /*3cd0*/  BSYNC B1 ;  /* 0x0000000000017941 */ /* 0x000fea0003800000 */
.L_x_55:
        /* <DEDUP_REMOVED lines=12> */
.L_x_58:
[----:B------:R-:W-:Y:S05]  /*3da0*/  BSYNC B1 ;  /* 0x0000000000017941 */ /* 0x000fea0003800000 */
.L_x_57:
        /* <DEDUP_REMOVED lines=12> */
.L_x_60:
[----:B------:R-:W-:Y:S05]  /*3e70*/  BSYNC B1 ;  /* 0x0000000000017941 */ /* 0x000fea0003800000 */
.L_x_59:
        /* <DEDUP_REMOVED lines=12> */
.L_x_62:
[----:B------:R-:W-:Y:S05]  /*3f40*/  BSYNC B1 ;  /* 0x0000000000017941 */ /* 0x000fea0003800000 */
.L_x_61:
        /* <DEDUP_REMOVED lines=12> */
.L_x_64:
[----:B------:R-:W-:Y:S05]  /*4010*/  BSYNC B1 ;  /* 0x0000000000017941 */ /* 0x000fea0003800000 */
.L_x_63:
        /* <DEDUP_REMOVED lines=12> */
.L_x_66:
[----:B------:R-:W-:Y:S05]  /*40e0*/  BSYNC B1 ;  /* 0x0000000000017941 */ /* 0x000fea0003800000 */
.L_x_65:
        /* <DEDUP_REMOVED lines=12> */
.L_x_68:
[----:B------:R-:W-:Y:S05]  /*41b0*/  BSYNC B1 ;  /* 0x0000000000017941 */ /* 0x000fea0003800000 */
.L_x_67:
        /* <DEDUP_REMOVED lines=12> */
.L_x_70:
[----:B------:R-:W-:Y:S05]  /*4280*/  BSYNC B1 ;  /* 0x0000000000017941 */ /* 0x000fea0003800000 */
.L_x_69:
        /* <DEDUP_REMOVED lines=12> */
.L_x_72:
[----:B------:R-:W-:Y:S05]  /*4350*/  BSYNC B1 ;  /* 0x0000000000017941 */ /* 0x000fea0003800000 */
.L_x_71:
        /* <DEDUP_REMOVED lines=12> */
.L_x_74:
[----:B------:R-:W-:Y:S05]  /*4420*/  BSYNC B1 ;  /* 0x0000000000017941 */ /* 0x000fea0003800000 */
.L_x_73:
        /* <DEDUP_REMOVED lines=12> */
.L_x_76:
[----:B------:R-:W-:Y:S05]  /*44f0*/  BSYNC B1 ;  /* 0x0000000000017941 */ /* 0x000fea0003800000 */
.L_x_75:
        /* <DEDUP_REMOVED lines=12> */
.L_x_78:
[----:B------:R-:W-:Y:S05]  /*45c0*/  BSYNC B1 ;  /* 0x0000000000017941 */ /* 0x000fea0003800000 */
.L_x_77:
        /* <DEDUP_REMOVED lines=12> */
.L_x_80:
[----:B------:R-:W-:Y:S05]  /*4690*/  BSYNC B1 ;  /* 0x0000000000017941 */ /* 0x000fea0003800000 */
.L_x_79:
        /* <DEDUP_REMOVED lines=12> */
.L_x_82:
[----:B------:R-:W-:Y:S05]  /*4760*/  BSYNC B1 ;  /* 0x0000000000017941 */ /* 0x000fea0003800000 */
.L_x_81:
        /* <DEDUP_REMOVED lines=12> */
.L_x_84:
[----:B------:R-:W-:Y:S05]  /*4830*/  BSYNC B1 ;  /* 0x0000000000017941 */ /* 0x000fea0003800000 */
.L_x_83:
        /* <DEDUP_REMOVED lines=12> */
.L_x_86:
[----:B------:R-:W-:Y:S05]  /*4900*/  BSYNC B1 ;  /* 0x0000000000017941 */ /* 0x000fea0003800000 */
.L_x_85:
        /* <DEDUP_REMOVED lines=12> */
.L_x_88:
[----:B------:R-:W-:Y:S05]  /*49d0*/  BSYNC B1 ;  /* 0x0000000000017941 */ /* 0x000fea0003800000 */
.L_x_87:
        /* <DEDUP_REMOVED lines=12> */
.L_x_90:
[----:B------:R-:W-:Y:S05]  /*4aa0*/  BSYNC B1 ;  /* 0x0000000000017941 */ /* 0x000fea0003800000 */
.L_x_89:
        /* <DEDUP_REMOVED lines=12> */
.L_x_92:
[----:B------:R-:W-:Y:S05]  /*4b70*/  BSYNC B1 ;  /* 0x0000000000017941 */ /* 0x000fea0003800000 */
.L_x_91:
        /* <DEDUP_REMOVED lines=12> */
.L_x_94:
[----:B------:R-:W-:Y:S05]  /*4c40*/  BSYNC B1 ;  /* 0x0000000000017941 */ /* 0x000fea0003800000 */
.L_x_93:
        /* <DEDUP_REMOVED lines=12> */
.L_x_96:
[----:B------:R-:W-:Y:S05]  /*4d10*/  BSYNC B1 ;  /* 0x0000000000017941 */ /* 0x000fea0003800000 */
.L_x_95:
        /* <DEDUP_REMOVED lines=12> */
.L_x_98:
[----:B------:R-:W-:Y:S05]  /*4de0*/  BSYNC B1 ;  /* 0x0000000000017941 */ /* 0x000fea0003800000 */
.L_x_97:
        /* <DEDUP_REMOVED lines=12> */
.L_x_100:
[----:B------:R-:W-:Y:S05]  /*4eb0*/  BSYNC B1 ;  /* 0x0000000000017941 */ /* 0x000fea0003800000 */
.L_x_99:
        /* <DEDUP_REMOVED lines=12> */
.L_x_102:
[----:B------:R-:W-:Y:S05]  /*4f80*/  BSYNC B1 ;  /* 0x0000000000017941 */ /* 0x000fea0003800000 */
.L_x_101:
        /* <DEDUP_REMOVED lines=12> */
.L_x_104:
[----:B------:R-:W-:Y:S05]  /*5050*/  BSYNC B1 ;  /* 0x0000000000017941 */ /* 0x000fea0003800000 */
.L_x_103:
        /* <DEDUP_REMOVED lines=12> */
.L_x_106:
[----:B------:R-:W-:Y:S05]  /*5120*/  BSYNC B1 ;  /* 0x0000000000017941 */ /* 0x000fea0003800000 */
.L_x_105:
        /* <DEDUP_REMOVED lines=12> */
.L_x_108:
[----:B------:R-:W-:Y:S05]  /*51f0*/  BSYNC B1 ;  /* 0x0000000000017941 */ /* 0x000fea0003800000 */
.L_x_107:
        /* <DEDUP_REMOVED lines=12> */
.L_x_110:
[----:B------:R-:W-:Y:S05]  /*52c0*/  BSYNC B1 ;  /* 0x0000000000017941 */ /* 0x000fea0003800000 */
.L_x_109:
        /* <DEDUP_REMOVED lines=12> */
.L_x_112:
[----:B------:R-:W-:Y:S05]  /*5390*/  BSYNC B1 ;  /* 0x0000000000017941 */ /* 0x000fea0003800000 */
.L_x_111:
        /* <DEDUP_REMOVED lines=12> */
.L_x_114:
[----:B------:R-:W-:Y:S05]  /*5460*/  BSYNC B1 ;  /* 0x0000000000017941 */ /* 0x000fea0003800000 */
.L_x_113:
        /* <DEDUP_REMOVED lines=12> */
.L_x_116:
[----:B------:R-:W-:Y:S05]  /*5530*/  BSYNC B1 ;  /* 0x0000000000017941 */ /* 0x000fea0003800000 */
.L_x_115:
        /* <DEDUP_REMOVED lines=12> */
.L_x_118:
[----:B------:R-:W-:Y:S05]  /*5600*/  BSYNC B1 ;  /* 0x0000000000017941 */ /* 0x000fea0003800000 */
.L_x_117:
        /* <DEDUP_REMOVED lines=12> */
.L_x_120:
[----:B------:R-:W-:Y:S05]  /*56d0*/  BSYNC B1 ;  /* 0x0000000000017941 */ /* 0x000fea0003800000 */
.L_x_119:
        /* <DEDUP_REMOVED lines=12> */
.L_x_122:
[----:B------:R-:W-:Y:S05]  /*57a0*/  BSYNC B1 ;  /* 0x0000000000017941 */ /* 0x000fea0003800000 */
.L_x_121:
        /* <DEDUP_REMOVED lines=12> */
.L_x_124:
[----:B------:R-:W-:Y:S05]  /*5870*/  BSYNC B1 ;  /* 0x0000000000017941 */ /* 0x000fea0003800000 */
.L_x_123:
        /* <DEDUP_REMOVED lines=12> */
.L_x_126:
[----:B------:R-:W-:Y:S05]  /*5940*/  BSYNC B1 ;  /* 0x0000000000017941 */ /* 0x000fea0003800000 */
.L_x_125:
        /* <DEDUP_REMOVED lines=12> */
.L_x_128:
[----:B------:R-:W-:Y:S05]  /*5a10*/  BSYNC B1 ;  /* 0x0000000000017941 */ /* 0x000fea0003800000 */
.L_x_127:
        /* <DEDUP_REMOVED lines=12> */
.L_x_130:
[----:B------:R-:W-:Y:S05]  /*5ae0*/  BSYNC B1 ;  /* 0x0000000000017941 */ /* 0x000fea0003800000 */
.L_x_129:
        /* <DEDUP_REMOVED lines=12> */
.L_x_132:
[----:B------:R-:W-:Y:S05]  /*5bb0*/  BSYNC B1 ;  /* 0x0000000000017941 */ /* 0x000fea0003800000 */
.L_x_131:
        /* <DEDUP_REMOVED lines=12> */
.L_x_134:
[----:B------:R-:W-:Y:S05]  /*5c80*/  BSYNC B1 ;  /* 0x0000000000017941 */ /* 0x000fea0003800000 */
.L_x_133:
        /* <DEDUP_REMOVED lines=12> */
.L_x_136:
[----:B------:R-:W-:Y:S05]  /*5d50*/  BSYNC B1 ;  /* 0x0000000000017941 */ /* 0x000fea0003800000 */
.L_x_135:
        /* <DEDUP_REMOVED lines=12> */
.L_x_138:
[----:B------:R-:W-:Y:S05]  /*5e20*/  BSYNC B1 ;  /* 0x0000000000017941 */ /* 0x000fea0003800000 */
.L_x_137:
        /* <DEDUP_REMOVED lines=12> */
.L_x_140:
[----:B------:R-:W-:Y:S05]  /*5ef0*/  BSYNC B1 ;  /* 0x0000000000017941 */ /* 0x000fea0003800000 */
.L_x_139:
        /* <DEDUP_REMOVED lines=12> */
.L_x_142:
[----:B------:R-:W-:Y:S05]  /*5fc0*/  BSYNC B1 ;  /* 0x0000000000017941 */ /* 0x000fea0003800000 */
.L_x_141:
        /* <DEDUP_REMOVED lines=12> */
.L_x_144:
[----:B------:R-:W-:Y:S05]  /*6090*/  BSYNC B1 ;  /* 0x0000000000017941 */ /* 0x000fea0003800000 */
.L_x_143:
        /* <DEDUP_REMOVED lines=12> */
.L_x_146:
[----:B------:R-:W-:Y:S05]  /*6160*/  BSYNC B1 ;  /* 0x0000000000017941 */ /* 0x000fea0003800000 */
.L_x_145:
        /* <DEDUP_REMOVED lines=12> */
.L_x_148:
[----:B------:R-:W-:Y:S05]  /*6230*/  BSYNC B1 ;  /* 0x0000000000017941 */ /* 0x000fea0003800000 */
.L_x_147:
        /* <DEDUP_REMOVED lines=12> */
.L_x_150:
[----:B------:R-:W-:Y:S05]  /*6300*/  BSYNC B1 ;  /* 0x0000000000017941 */ /* 0x000fea0003800000 */
.L_x_149:
        /* <DEDUP_REMOVED lines=12> */
.L_x_152:
[----:B------:R-:W-:Y:S05]  /*63d0*/  BSYNC B1 ;  /* 0x0000000000017941 */ /* 0x000fea0003800000 */
.L_x_151:
        /* <DEDUP_REMOVED lines=12> */
.L_x_154:
[----:B------:R-:W-:Y:S05]  /*64a0*/  BSYNC B1 ;  /* 0x0000000000017941 */ /* 0x000fea0003800000 */
.L_x_153:
        /* <DEDUP_REMOVED lines=12> */
.L_x_156:
[----:B------:R-:W-:Y:S05]  /*6570*/  BSYNC B1 ;  /* 0x0000000000017941 */ /* 0x000fea0003800000 */
.L_x_155:
        /* <DEDUP_REMOVED lines=12> */
.L_x_158:
[----:B------:R-:W-:Y:S05]  /*6640*/  BSYNC B1 ;  /* 0x0000000000017941 */ /* 0x000fea0003800000 */
.L_x_157:
[----:B-----5:R-:W-:Y:S01]  /*6650*/  LOP3.LUT R26, R26, 0xff, RZ, 0xc0, !PT ;  /* 0x000000ff1a1a7812 */ /* 0x020fe200078ec0ff */
[----:B------:R-:W-:Y:S01]  /*6660*/  BSSY B1, `(.L_x_159) ;  /* 0x000000b000017945 */ /* 0x000fe20003800000 */
[----:B------:R-:W-:Y:S02]  /*6670*/  ISETP.LT.OR P0, PT, R6, 0x7a, !P0 ;  /* 0x0000007a0600780c */ /* 0x000fe40004701670 */
[----:B------:R-:W-:-:S05]  /*6680*/  F2FP.F16.E4M3.UNPACK_B R26, R26 ;  /* 0x0000001aff1a723e */ /* 0x000fca00020006ff */
[----:B----4-:R-:W-:-:S05]  /*6690*/  HADD2.F32 R27, -RZ, R26.H0_H0 ;  /* 0x2000001aff1b7230 */ /* 0x010fca0000004100 */
[----:B------:R-:W-:-:S04]  /*66a0*/  FMUL R26, R27, R12 ;  /* 0x0000000c1b1a7220 */ /* 0x000fc80000400000 */
[----:B------:R-:W-:Y:S01]  /*66b0*/  FFMA R26, R21, R10, R26 ;  /* 0x0000000a151a7223 */ /* 0x000fe2000000001a */
[----:B------:R-:W-:-:S04]  /*66c0*/  PRMT R21, RZ, 0x7610, R21 ;  /* 0x00007610ff157816 */ /* 0x000fc80000000015 */
[----:B------:R-:W-:-:S05]  /*66d0*/  F2FP.SATFINITE.E4M3.F32.PACK_AB_MERGE_C R27, RZ, R26, RZ ;  /* 0x0000001aff1b723e */ /* 0x000fca00048070ff */
[----:B------:R4:W-:Y:S01]  /*66e0*/  @!P4 STG.E.U8 desc[UR14][R18.64+0x78], R27 ;  /* 0x0000781b1200c986 */ /* 0x0009e2000c10110e */
[----:B------:R-:W-:Y:S05]  /*66f0*/  @P0 BRA `(.L_x_160) ;  /* 0x0000000000040947 */ /* 0x000fea0003800000 */
[----:B------:R0:W5:Y:S02]  /*6700*/  LDG.E.U8 R21, desc[UR14][R4.64+0x79] ;  /* 0x0000790e04157981 */ /* 0x000164000c1e1100 */
.L_x_160:
[----:B------:R-:W-:Y:S05]  /*6710*/  BSYNC B1 ;  /* 0x0000000000017941 */ /* 0x000fea0003800000 */
.L_x_159:
[----:B-----5:R-:W-:Y:S01]  /*6720*/  LOP3.LUT R21, R21, 0xff, RZ, 0xc0, !PT ;  /* 0x000000ff15157812 */ /* 0x020fe200078ec0ff */
[----:B------:R-:W-:Y:S01]  /*6730*/  BSSY B1, `(.L_x_161) ;  /* 0x000000b000017945 */ /* 0x000fe20003800000 */
[----:B------:R-:W-:Y:S02]  /*6740*/  ISETP.LT.OR P3, PT, R6, 0x79, !P1 ;  /* 0x000000790600780c */ /* 0x000fe40004f61670 */
[----:B------:R-:W-:Y:S02]  /*6750*/  F2FP.F16.E4M3.UNPACK_B R21, R21 ;  /* 0x00000015ff15723e */ /* 0x000fe400020006ff */
[----:B0-2---:R-:W-:-:S03]  /*6760*/  PRMT R4, RZ, 0x7610, R4 ;  /* 0x00007610ff047816 */ /* 0x005fc60000000004 */
[----:B------:R-:W-:-:S05]  /*6770*/  HADD2.F32 R21, -RZ, R21.H0_H0 ;  /* 0x20000015ff157230 */ /* 0x000fca0000004100 */
[----:B------:R-:W-:-:S04]  /*6780*/  FMUL R21, R21, R12 ;  /* 0x0000000c15157220 */ /* 0x000fc80000400000 */
[----:B------:R-:W-:-:S05]  /*6790*/  FFMA R21, R20, R10, R21 ;  /* 0x0000000a14157223 */ /* 0x000fca0000000015 */
[----:B------:R-:W-:-:S05]  /*67a0*/  F2FP.SATFINITE.E4M3.F32.PACK_AB_MERGE_C R21, RZ, R21, RZ ;  /* 0x00000015ff15723e */ /* 0x000fca00048070ff */
[----:B------:R0:W-:Y:S01]  /*67b0*/  @!P0 STG.E.U8 desc[UR14][R18.64+0x79], R21 ;  /* 0x0000791512008986 */ /* 0x0001e2000c10110e */
[----:B------:R-:W-:Y:S05]  /*67c0*/  @P3 BRA `(.L_x_162) ;  /* 0x0000000000043947 */ /* 0x000fea0003800000 */
[----:B------:R2:W5:Y:S02]  /*67d0*/  LDG.E.U8 R4, desc[UR14][R24.64+0x78] ;  /* 0x0000780e18047981 */ /* 0x000564000c1e1100 */
.L_x_162:
[----:B------:R-:W-:Y:S05]  /*67e0*/  BSYNC B1 ;  /* 0x0000000000017941 */ /* 0x000fea0003800000 */
.L_x_161:
        /* <DEDUP_REMOVED lines=12> */
.L_x_164:
[----:B------:R-:W-:Y:S05]  /*68b0*/  BSYNC B1 ;  /* 0x0000000000017941 */ /* 0x000fea0003800000 */
.L_x_163:
[----:B------:R-:W-:Y:S05]  /*68c0*/  @P1 BRA `(.L_x_165) ;  /* 0x0000001000281947 */ /* 0x000fea0003800000 */
[----:B-----5:R-:W-:-:S04]  /*68d0*/  LOP3.LUT R4, R4, 0xff, RZ, 0xc0, !PT ;  /* 0x000000ff04047812 */ /* 0x020fc800078ec0ff */
[----:B------:R-:W-:-:S05]  /*68e0*/  F2FP.F16.E4M3.UNPACK_B R4, R4 ;  /* 0x00000004ff04723e */ /* 0x000fca00020006ff */
[----:B0-----:R-:W-:-:S05]  /*68f0*/  HADD2.F32 R5, -RZ, R4.H0_H0 ;  /* 0x20000004ff057230 */ /* 0x001fca0000004100 */
[----:B------:R-:W-:-:S04]  /*6900*/  FMUL R5, R5, R12 ;  /* 0x0000000c05057220 */ /* 0x000fc80000400000 */
[----:B------:R-:W-:-:S05]  /*6910*/  FFMA R5, R22, R10, R5 ;  /* 0x0000000a16057223 */ /* 0x000fca0000000005 */
[----:B------:R-:W-:-:S05]  /*6920*/  F2FP.SATFINITE.E4M3.F32.PACK_AB_MERGE_C R5, RZ, R5, RZ ;  /* 0x00000005ff05723e */ /* 0x000fca00048070ff */
[----:B------:R0:W-:Y:S01]  /*6930*/  STG.E.U8 desc[UR14][R16.64+0x79], R5 ;  /* 0x0000790510007986 */ /* 0x0001e2000c10110e */
[----:B------:R-:W-:Y:S05]  /*6940*/  BRA `(.L_x_165) ;  /* 0x0000001000087947 */ /* 0x000fea0003800000 */
.L_x_36:
[----:B------:R-:W-:Y:S01]  /*6950*/  ISETP.GE.AND P1, PT, R30, 0x1, PT ;  /* 0x000000011e00780c */ /* 0x000fe20003f26270 */
[-C--:B------:R-:W-:Y:S01]  /*6960*/  FMUL R149, R149, R10.reuse ;  /* 0x0000000a95957220 */ /* 0x080fe20000400000 */
[-C--:B------:R-:W-:Y:S01]  /*6970*/  FMUL R144, R144, R10.reuse ;  /* 0x0000000a90907220 */ /* 0x080fe20000400000 */
[----:B------:R-:W-:Y:S01]  /*6980*/  ISETP.GE.AND P0, PT, R30, 0x9, PT ;  /* 0x000000091e00780c */ /* 0x000fe20003f06270 */
[-C--:B------:R-:W-:Y:S01]  /*6990*/  FMUL R147, R147, R10.reuse ;  /* 0x0000000a93937220 */ /* 0x080fe20000400000 */
[----:B------:R-:W-:Y:S01]  /*69a0*/  ISETP.LT.OR P4, PT, R6, 0x1, !P1 ;  /* 0x000000010600780c */ /* 0x000fe20004f81670 */
[-C--:B------:R-:W-:Y:S01]  /*69b0*/  FMUL R142, R142, R10.reuse ;  /* 0x0000000a8e8e7220 */ /* 0x080fe20000400000 */
[----:B------:R-:W-:Y:S01]  /*69c0*/  ISETP.LT.OR P5, PT, R6, 0x2, !P1 ;  /* 0x000000020600780c */ /* 0x000fe20004fa1670 */
[-C--:B------:R-:W-:Y:S01]  /*69d0*/  FMUL R145, R145, R10.reuse ;  /* 0x0000000a91917220 */ /* 0x080fe20000400000 */
[----:B------:R-:W-:Y:S01]  /*69e0*/  F2FP.SATFINITE.E4M3.F32.PACK_AB_MERGE_C R149, RZ, R149, RZ ;  /* 0x00000095ff95723e */ /* 0x000fe200048070ff */
[----:B------:R-:W-:Y:S01]  /*69f0*/  FMUL R140, R140, R10 ;  /* 0x0000000a8c8c7220 */ /* 0x000fe20000400000 */
[----:B------:R-:W-:Y:S01]  /*6a00*/  F2FP.SATFINITE.E4M3.F32.PACK_AB_MERGE_C R5, RZ, R144, RZ ;  /* 0x00000090ff05723e */ /* 0x000fe200048070ff */
[-C--:B------:R-:W-:Y:S01]  /*6a10*/  FMUL R143, R143, R10.reuse ;  /* 0x0000000a8f8f7220 */ /* 0x080fe20000400000 */
[----:B------:R-:W-:Y:S01]  /*6a20*/  ISETP.LT.OR P3, PT, R6, 0x1, !P0 ;  /* 0x000000010600780c */ /* 0x000fe20004761670 */
[-C--:B------:R-:W-:Y:S01]  /*6a30*/  FMUL R138, R138, R10.reuse ;  /* 0x0000000a8a8a7220 */ /* 0x080fe20000400000 */
[C---:B------:R-:W-:Y:S01]  /*6a40*/  ISETP.LT.OR P6, PT, R6.reuse, 0xa, !P1 ;  /* 0x0000000a0600780c */ /* 0x040fe20004fc1670 */
[-C--:B------:R-:W-:Y:S01]  /*6a50*/  FMUL R141, R141, R10.reuse ;  /* 0x0000000a8d8d7220 */ /* 0x080fe20000400000 */
[----:B------:R-:W-:Y:S01]  /*6a60*/  F2FP.SATFINITE.E4M3.F32.PACK_AB_MERGE_C R147, RZ, R147, RZ ;  /* 0x00000093ff93723e */ /* 0x000fe200048070ff */
[----:B------:R-:W-:Y:S01]  /*6a70*/  @!P4 STG.E.U8 desc[UR14][R18.64], R149 ;  /* 0x000000951200c986 */ /* 0x000fe2000c10110e */
[----:B------:R-:W-:Y:S01]  /*6a80*/  ISETP.LT.OR P4, PT, R6, 0x2, !P0 ;  /* 0x000000020600780c */ /* 0x000fe20004781670 */
[----:B------:R-:W-:Y:S01]  /*6a90*/  FMUL R136, R136, R10 ;  /* 0x0000000a88887220 */ /* 0x000fe20000400000 */
[----:B------:R-:W-:Y:S01]  /*6aa0*/  F2FP.SATFINITE.E4M3.F32.PACK_AB_MERGE_C R25, RZ, R142, RZ ;  /* 0x0000008eff19723e */ /* 0x000fe200048070ff */
[----:B------:R0:W-:Y:S01]  /*6ab0*/  @!P5 STG.E.U8 desc[UR14][R18.64+0x1], R5 ;  /* 0x000001051200d986 */ /* 0x0001e2000c10110e */
[C---:B------:R-:W-:Y:S01]  /*6ac0*/  ISETP.LT.OR P5, PT, R6.reuse, 0x9, !P1 ;  /* 0x000000090600780c */ /* 0x040fe20004fa1670 */
[-C--:B------:R-:W-:Y:S01]  /*6ad0*/  FMUL R139, R139, R10.reuse ;  /* 0x0000000a8b8b7220 */ /* 0x080fe20000400000 */
[----:B------:R-:W-:Y:S01]  /*6ae0*/  F2FP.SATFINITE.E4M3.F32.PACK_AB_MERGE_C R145, RZ, R145, RZ ;  /* 0x00000091ff91723e */ /* 0x000fe200048070ff */
[----:B------:R-:W-:Y:S01]  /*6af0*/  @!P3 STG.E.U8 desc[UR14][R16.64], R147 ;  /* 0x000000931000b986 */ /* 0x000fe2000c10110e */
[----:B------:R-:W-:Y:S01]  /*6b00*/  ISETP.LT.OR P3, PT, R6, 0x9, !P0 ;  /* 0x000000090600780c */ /* 0x000fe20004761670 */
[-C--:B------:R-:W-:Y:S01]  /*6b10*/  FMUL R134, R134, R10.reuse ;  /* 0x0000000a86867220 */ /* 0x080fe20000400000 */
[----:B------:R-:W-:Y:S01]  /*6b20*/  F2FP.SATFINITE.E4M3.F32.PACK_AB_MERGE_C R143, RZ, R143, RZ ;  /* 0x0000008fff8f723e */ /* 0x000fe200048070ff */
[-C--:B------:R-:W-:Y:S01]  /*6b30*/  FMUL R137, R137, R10.reuse ;  /* 0x0000000a89897220 */ /* 0x080fe20000400000 */
[----:B------:R-:W-:Y:S01]  /*6b40*/  F2FP.SATFINITE.E4M3.F32.PACK_AB_MERGE_C R141, RZ, R141, RZ ;  /* 0x0000008dff8d723e */ /* 0x000fe200048070ff */
[----:B------:R1:W-:Y:S01]  /*6b50*/  @!P4 STG.E.U8 desc[UR14][R16.64+0x1], R25 ;  /* 0x000001191000c986 */ /* 0x0003e2000c10110e */
[----:B------:R-:W-:Y:S01]  /*6b60*/  ISETP.LT.OR P4, PT, R6, 0xa, !P0 ;  /* 0x0000000a0600780c */ /* 0x000fe20004781670 */
[----:B------:R-:W-:Y:S01]  /*6b70*/  FMUL R132, R132, R10 ;  /* 0x0000000a84847220 */ /* 0x000fe20000400000 */
[----:B0-----:R-:W-:Y:S01]  /*6b80*/  F2FP.SATFINITE.E4M3.F32.PACK_AB_MERGE_C R5, RZ, R140, RZ ;  /* 0x0000008cff05723e */ /* 0x001fe200048070ff */
[----:B------:R-:W-:Y:S01]  /*6b90*/  @!P5 STG.E.U8 desc[UR14][R18.64+0x8], R145 ;  /* 0x000008911200d986 */ /* 0x000fe2000c10110e */
[C---:B------:R-:W-:Y:S01]  /*6ba0*/  ISETP.LT.OR P5, PT, R6.reuse, 0x11, !P1 ;  /* 0x000000110600780c */ /* 0x040fe20004fa1670 */
[-C--:B------:R-:W-:Y:S01]  /*6bb0*/  FMUL R135, R135, R10.reuse ;  /* 0x0000000a87877220 */ /* 0x080fe20000400000 */
[----:B------:R-:W-:Y:S01]  /*6bc0*/  F2FP.SATFINITE.E4M3.F32.PACK_AB_MERGE_C R139, RZ, R139, RZ ;  /* 0x0000008bff8b723e */ /* 0x000fe200048070ff */
[----:B------:R0:W-:Y:S01]  /*6bd0*/  @!P6 STG.E.U8 desc[UR14][R18.64+0x9], R5 ;  /* 0x000009051200e986 */ /* 0x0001e2000c10110e */
[----:B------:R-:W-:Y:S01]  /*6be0*/  ISETP.LT.OR P6, PT, R6, 0x12, !P1 ;  /* 0x000000120600780c */ /* 0x000fe20004fc1670 */
[----:B------:R-:W-:Y:S01]  /*6bf0*/  FMUL R130, R130, R10 ;  /* 0x0000000a82827220 */ /* 0x000fe20000400000 */
[----:B------:R-:W-:Y:S01]  /*6c00*/  F2FP.SATFINITE.E4M3.F32.PACK_AB_MERGE_C R137, RZ, R137, RZ ;  /* 0x00000089ff89723e */ /* 0x000fe200048070ff */
[----:B------:R-:W-:Y:S01]  /*6c10*/  @!P3 STG.E.U8 desc[UR14][R16.64+0x8], R143 ;  /* 0x0000088f1000b986 */ /* 0x000fe2000c10110e */
[----:B-1----:R-:W-:Y:S01]  /*6c20*/  F2FP.SATFINITE.E4M3.F32.PACK_AB_MERGE_C R25, RZ, R138, RZ ;  /* 0x0000008aff19723e */ /* 0x002fe200048070ff */
[-C--:B------:R-:W-:Y:S01]  /*6c30*/  FMUL R133, R133, R10.reuse ;  /* 0x0000000a85857220 */ /* 0x080fe20000400000 */
[----:B------:R-:W-:Y:S01]  /*6c40*/  ISETP.LT.OR P3, PT, R6, 0x11, !P0 ;  /* 0x000000110600780c */ /* 0x000fe20004761670 */
[-C--:B------:R-:W-:Y:S01]  /*6c50*/  FMUL R128, R128, R10.reuse ;  /* 0x0000000a80807220 */ /* 0x080fe20000400000 */
[----:B------:R-:W-:Y:S01]  /*6c60*/  F2FP.SATFINITE.E4M3.F32.PACK_AB_MERGE_C R135, RZ, R135, RZ ;  /* 0x00000087ff87723e */ /* 0x000fe200048070ff */
[----:B------:R1:W-:Y:S01]  /*6c70*/  @!P4 STG.E.U8 desc[UR14][R16.64+0x9], R25 ;  /* 0x000009191000c986 */ /* 0x0003e2000c10110e */
[C---:B------:R-:W-:Y:S01]  /*6c80*/  ISETP.LT.OR P4, PT, R6.reuse, 0x12, !P0 ;  /* 0x000000120600780c */ /* 0x040fe20004781670 */
[----:B------:R-:W-:Y:S01]  /*6c90*/  FMUL R131, R131, R10 ;  /* 0x0000000a83837220 */ /* 0x000fe20000400000 */
[----:B0-----:R-:W-:Y:S01]  /*6ca0*/  F2FP.SATFINITE.E4M3.F32.PACK_AB_MERGE_C R5, RZ, R136, RZ ;  /* 0x00000088ff05723e */ /* 0x001fe200048070ff */
[----:B------:R-:W-:Y:S01]  /*6cb0*/  @!P5 STG.E.U8 desc[UR14][R18.64+0x10], R141 ;  /* 0x0000108d1200d986 */ /* 0x000fe2000c10110e */
[----:B------:R-:W-:Y:S01]  /*6cc0*/  ISETP.LT.OR P5, PT, R6, 0x19, !P1 ;  /* 0x000000190600780c */ /* 0x000fe20004fa1670 */
[-C--:B------:R-:W-:Y:S01]  /*6cd0*/  FMUL R126, R126, R10.reuse ;  /* 0x0000000a7e7e7220 */ /* 0x080fe20000400000 */
[----:B------:R-:W-:Y:S01]  /*6ce0*/  F2FP.SATFINITE.E4M3.F32.PACK_AB_MERGE_C R133, RZ, R133, RZ ;  /* 0x00000085ff85723e */ /* 0x000fe200048070ff */
[----:B------:R0:W-:Y:S01]  /*6cf0*/  @!P6 STG.E.U8 desc[UR14][R18.64+0x11], R5 ;  /* 0x000011051200e986 */ /* 0x0001e2000c10110e */
[----:B------:R-:W-:Y:S01]  /*6d00*/  ISETP.LT.OR P6, PT, R6, 0x1a, !P1 ;  /* 0x0000001a0600780c */ /* 0x000fe20004fc1670 */
[-C--:B------:R-:W-:Y:S01]  /*6d10*/  FMUL R129, R129, R10.reuse ;  /* 0x0000000a81817220 */ /* 0x080fe20000400000 */
[----:B------:R-:W-:Y:S01]  /*6d20*/  FMUL R124, R124, R10 ;  /* 0x0000000a7c7c7220 */ /* 0x000fe20000400000 */
[----:B-1----:R-:W-:Y:S01]  /*6d30*/  F2FP.SATFINITE.E4M3.F32.PACK_AB_MERGE_C R25, RZ, R134, RZ ;  /* 0x00000086ff19723e */ /* 0x002fe200048070ff */
[----:B------:R-:W-:Y:S01]  /*6d40*/  @!P3 STG.E.U8 desc[UR14][R16.64+0x10], R139 ;  /* 0x0000108b1000b986 */ /* 0x000fe2000c10110e */
[C---:B------:R-:W-:Y:S01]  /*6d50*/  ISETP.LT.OR P3, PT, R6.reuse, 0x19, !P0 ;  /* 0x000000190600780c */ /* 0x040fe20004761670 */
        /* <DEDUP_REMOVED lines=37> */
[-C--:B------:R-:W-:Y:S01]  /*6fb0*/  FMUL R112, R112, R10.reuse ;  /* 0x0000000a70707220 */ /* 0x080fe20000400000 */
        /* <DEDUP_REMOVED lines=81> */
[C---:B------:R-:W-:Y:S01]  /*74d0*/  ISETP.LT.OR P6, PT, R6.reuse, 0x52, !P1 ;  /* 0x000000520600780c */ /* 0x040fe20004fc1670 */
        /* <DEDUP_REMOVED lines=22> */
[----:B------:R-:W-:-:S02]  /*7640*/  ISETP.LT.OR P3, PT, R6, 0x59, !P0 ;  /* 0x000000590600780c */ /* 0x000fc40004761670 */
[----:B------:R-:W-:Y:S01]  /*7650*/  F2FP.SATFINITE.E4M3.F32.PACK_AB_MERGE_C R91, RZ, R91, RZ ;  /* 0x0000005bff5b723e */ /* 0x000fe200048070ff */
[----:B------:R1:W-:Y:S01]  /*7660*/  @!P4 STG.E.U8 desc[UR14][R16.64+0x51], R25 ;  /* 0x000051191000c986 */ /* 0x0003e2000c10110e */
[C---:B------:R-:W-:Y:S02]  /*7670*/  ISETP.LT.OR P4, PT, R6.reuse, 0x5a, !P0 ;  /* 0x0000005a0600780c */ /* 0x040fe40004781670 */
[----:B0-----:R-:W-:Y:S01]  /*7680*/  F2FP.SATFINITE.E4M3.F32.PACK_AB_MERGE_C R5, RZ, R100, RZ ;  /* 0x00000064ff05723e */ /* 0x001fe200048070ff */
[----:B------:R-:W-:Y:S01]  /*7690*/  @!P5 STG.E.U8 desc[UR14][R18.64+0x58], R105 ;  /* 0x000058691200d986 */ /* 0x000fe2000c10110e */
[C---:B------:R-:W-:Y:S02]  /*76a0*/  ISETP.LT.OR P5, PT, R6.reuse, 0x61, !P1 ;  /* 0x000000610600780c */ /* 0x040fe40004fa1670 */
[----:B------:R-:W-:Y:S01]  /*76b0*/  F2FP.SATFINITE.E4M3.F32.PACK_AB_MERGE_C R21, RZ, R21, RZ ;  /* 0x00000015ff15723e */ /* 0x000fe200048070ff */
[----:B------:R0:W-:Y:S01]  /*76c0*/  @!P6 STG.E.U8 desc[UR14][R18.64+0x59], R5 ;  /* 0x000059051200e986 */ /* 0x0001e2000c10110e */
[----:B------:R-:W-:-:S02]  /*76d0*/  ISETP.LT.OR P6, PT, R6, 0x62, !P1 ;  /* 0x000000620600780c */ /* 0x000fc40004fc1670 */
[----:B------:R-:W-:Y:S01]  /*76e0*/  F2FP.SATFINITE.E4M3.F32.PACK_AB_MERGE_C R23, RZ, R23, RZ ;  /* 0x00000017ff17723e */ /* 0x000fe200048070ff */
[----:B------:R-:W-:Y:S01]  /*76f0*/  @!P3 STG.E.U8 desc[UR14][R16.64+0x58], R103 ;  /* 0x000058671000b986 */ /* 0x000fe2000c10110e */
[----:B-1----:R-:W-:Y:S02]  /*7700*/  F2FP.SATFINITE.E4M3.F32.PACK_AB_MERGE_C R25, RZ, R98, RZ ;  /* 0x00000062ff19723e */ /* 0x002fe400048070ff */
[C---:B------:R-:W-:Y:S02]  /*7710*/  ISETP.LT.OR P3, PT, R6.reuse, 0x61, !P0 ;  /* 0x000000610600780c */ /* 0x040fe40004761670 */
[----:B------:R-:W-:Y:S01]  /*7720*/  F2FP.SATFINITE.E4M3.F32.PACK_AB_MERGE_C R27, RZ, R22, RZ ;  /* 0x00000016ff1b723e */ /* 0x000fe200048070ff */
[----:B------:R1:W-:Y:S01]  /*7730*/  @!P4 STG.E.U8 desc[UR14][R16.64+0x59], R25 ;  /* 0x000059191000c986 */ /* 0x0003e2000c10110e */
[C---:B------:R-:W-:Y:S02]  /*7740*/  ISETP.LT.OR P4, PT, R6.reuse, 0x62, !P0 ;  /* 0x000000620600780c */ /* 0x040fe40004781670 */
[----:B0-----:R-:W-:Y:S01]  /*7750*/  F2FP.SATFINITE.E4M3.F32.PACK_AB_MERGE_C R5, RZ, R96, RZ ;  /* 0x00000060ff05723e */ /* 0x001fe200048070ff */
[----:B------:R-:W-:Y:S01]  /*7760*/  @!P5 STG.E.U8 desc[UR14][R18.64+0x60], R101 ;  /* 0x000060651200d986 */ /* 0x000fe2000c10110e */
[----:B------:R-:W-:-:S03]  /*7770*/  ISETP.LT.OR P5, PT, R6, 0x69, !P1 ;  /* 0x000000690600780c */ /* 0x000fc60004fa1670 */
[----:B------:R0:W-:Y:S01]  /*7780*/  @!P6 STG.E.U8 desc[UR14][R18.64+0x61], R5 ;  /* 0x000061051200e986 */ /* 0x0001e2000c10110e */
[C---:B------:R-:W-:Y:S02]  /*7790*/  ISETP.LT.OR P6, PT, R6.reuse, 0x6a, !P1 ;  /* 0x0000006a0600780c */ /* 0x040fe40004fc1670 */
[----:B-1----:R-:W-:Y:S01]  /*77a0*/  F2FP.SATFINITE.E4M3.F32.PACK_AB_MERGE_C R25, RZ, R94, RZ ;  /* 0x0000005eff19723e */ /* 0x002fe200048070ff */
[----:B------:R-:W-:Y:S01]  /*77b0*/  @!P3 STG.E.U8 desc[UR14][R16.64+0x60], R99 ;  /* 0x000060631000b986 */ /* 0x000fe2000c10110e */
[----:B------:R-:W-:-:S03]  /*77c0*/  ISETP.LT.OR P3, PT, R6, 0x69, !P0 ;  /* 0x000000690600780c */ /* 0x000fc60004761670 */
        /* <DEDUP_REMOVED lines=12> */
[C---:B------:R-:W-:Y:S01]  /*7890*/  ISETP.LT.OR P1, PT, R6.reuse, 0x7a, !P1 ;  /* 0x0000007a0600780c */ /* 0x040fe20004f21670 */
[----:B------:R2:W-:Y:S01]  /*78a0*/  @!P5 STG.E.U8 desc[UR14][R18.64+0x70], R93 ;  /* 0x0000705d1200d986 */ /* 0x0005e2000c10110e */
[C---:B------:R-:W-:Y:S02]  /*78b0*/  ISETP.LT.OR P5, PT, R6.reuse, 0x72, !P0 ;  /* 0x000000720600780c */ /* 0x040fe400047a1670 */
[----:B0-----:R-:W-:Y:S01]  /*78c0*/  F2FP.SATFINITE.E4M3.F32.PACK_AB_MERGE_C R5, RZ, R88, RZ ;  /* 0x00000058ff05723e */ /* 0x001fe200048070ff */
[----:B------:R2:W-:Y:S01]  /*78d0*/  @!P6 STG.E.U8 desc[UR14][R18.64+0x71], R89 ;  /* 0x000071591200e986 */ /* 0x0005e2000c10110e */
[C---:B------:R-:W-:Y:S02]  /*78e0*/  ISETP.LT.OR P6, PT, R6.reuse, 0x79, !P0 ;  /* 0x000000790600780c */ /* 0x040fe400047c1670 */
[----:B------:R-:W-:Y:S01]  /*78f0*/  ISETP.LT.OR P0, PT, R6, 0x7a, !P0 ;  /* 0x0000007a0600780c */ /* 0x000fe20004701670 */
[----:B------:R2:W-:Y:S01]  /*7900*/  @!P3 STG.E.U8 desc[UR14][R16.64+0x70], R91 ;  /* 0x0000705b1000b986 */ /* 0x0005e2000c10110e */
[----:B-1----:R-:W-:-:S05]  /*7910*/  F2FP.SATFINITE.E4M3.F32.PACK_AB_MERGE_C R25, RZ, R20, RZ ;  /* 0x00000014ff19723e */ /* 0x002fca00048070ff */
[----:B------:R2:W-:Y:S04]  /*7920*/  @!P5 STG.E.U8 desc[UR14][R16.64+0x71], R5 ;  /* 0x000071051000d986 */ /* 0x0005e8000c10110e */
[----:B------:R2:W-:Y:S04]  /*7930*/  @!P4 STG.E.U8 desc[UR14][R18.64+0x78], R21 ;  /* 0x000078151200c986 */ /* 0x0005e8000c10110e */
[----:B------:R2:W-:Y:S04]  /*7940*/  @!P1 STG.E.U8 desc[UR14][R18.64+0x79], R25 ;  /* 0x0000791912009986 */ /* 0x0005e8000c10110e */
[----:B------:R2:W-:Y:S04]  /*7950*/  @!P6 STG.E.U8 desc[UR14][R16.64+0x78], R23 ;  /* 0x000078171000e986 */ /* 0x0005e8000c10110e */
[----:B------:R2:W-:Y:S02]  /*7960*/  @!P0 STG.E.U8 desc[UR14][R16.64+0x79], R27 ;  /* 0x0000791b10008986 */ /* 0x0005e4000c10110e */
.L_x_165:
[----:B------:R-:W-:Y:S05]  /*7970*/  BSYNC B0 ;  /* 0x0000000000007941 */ /* 0x000fea0003800000 */
.L_x_35:
[C---:B------:R-:W-:Y:S01]  /*7980*/  LEA R2, P0, R8.reuse, R2, 0x1 ;  /* 0x0000000208027211 */ /* 0x040fe200078008ff */
[----:B------:R-:W-:Y:S01]  /*7990*/  ULDC.64 UR6, c[0x0][0x650] ;  /* 0x0001940000067ab9 */ /* 0x000fe20000000a00 */
[----:B-----5:R-:W-:Y:S01]  /*79a0*/  IMAD.U32 R4, RZ, RZ, UR12 ;  /* 0x0000000cff047e24 */ /* 0x020fe2000f8e00ff */
[----:B0-2---:R-:W-:Y:S01]  /*79b0*/  PRMT R16, RZ, 0x7610, R16 ;  /* 0x00007610ff107816 */ /* 0x005fe20000000010 */
[----:B------:R-:W-:Y:S01]  /*79c0*/  IMAD.MOV.U32 R6, RZ, RZ, -0x1 ;  /* 0xffffffffff067424 */ /* 0x000fe200078e00ff */
[----:B------:R-:W-:Y:S01]  /*79d0*/  LEA.HI.X R3, R8, R3, R0, 0x1, P0 ;  /* 0x0000000308037211 */ /* 0x000fe200000f0c00 */
[----:B------:R0:W-:Y:S01]  /*79e0*/  SYNCS.ARRIVE.TRANS64.A1T0 RZ, [R4+UR22], RZ ;  /* 0x000000ff04ff79a7 */ /* 0x0001e20008100016 */
[----:B------:R-:W-:Y:S01]  /*79f0*/  ISETP.GE.U32.AND P0, PT, R2, UR6, PT ;  /* 0x0000000602007c0c */ /* 0x000fe2000bf06070 */
[----:B------:R-:W-:-:S03]  /*7a00*/  IMAD.MOV.U32 R5, RZ, RZ, -0x1 ;  /* 0xffffffffff057424 */ /* 0x000fc600078e00ff */
[----:B------:R-:W-:Y:S01]  /*7a10*/  ISETP.GE.U32.AND.EX P0, PT, R3, UR7, PT, P0 ;  /* 0x0000000703007c0c */ /* 0x000fe2000bf06100 */
[----:B0-----:R-:W-:-:S12]  /*7a20*/  IMAD.MOV.U32 R4, RZ, RZ, -0x1 ;  /* 0xffffffffff047424 */ /* 0x001fd800078e00ff */
[----:B------:R-:W-:Y:S05]  /*7a30*/  @P0 BRA `(.L_x_166) ;  /* 0x0000000400600947 */ /* 0x000fea0003800000 */
[----:B------:R-:W0:Y:S01]  /*7a40*/  S2R R26, SR_CTAID.X ;  /* 0x00000000001a7919 */ /* 0x000e220000002500 */
[----:B------:R-:W2:Y:S01]  /*7a50*/  LDC.64 R20, c[0x0][0x628] ;  /* 0x00018a00ff147b82 */ /* 0x000ea20000000a00 */
[----:B------:R-:W-:Y:S01]  /*7a60*/  ULDC UR6, c[0x0][0x150] ;  /* 0x0000540000067ab9 */ /* 0x000fe20000000800 */
[----:B-1--4-:R-:W-:Y:S01]  /*7a70*/  IMAD.MOV.U32 R18, RZ, RZ, R2 ;  /* 0x000000ffff127224 */ /* 0x012fe200078e0002 */
[----:B------:R-:W1:Y:S01]  /*7a80*/  S2R R28, SR_CTAID.Y ;  /* 0x00000000001c7919 */ /* 0x000e620000002600 */
[----:B------:R-:W-:-:S04]  /*7a90*/  IMAD.MOV.U32 R19, RZ, RZ, R3 ;  /* 0x000000ffff137224 */ /* 0x000fc800078e0003 */
[----:B------:R-:W4:Y:S08]  /*7aa0*/  LDC R29, c[0x0][0x144] ;  /* 0x00005100ff1d7b82 */ /* 0x000f300000000800 */
[----:B------:R-:W1:Y:S08]  /*7ab0*/  LDC R6, c[0x0][0x630] ;  /* 0x00018c00ff067b82 */ /* 0x000e700000000800 */
[----:B---3--:R-:W3:Y:S01]  /*7ac0*/  LDC.64 R24, c[0x0][0x620] ;  /* 0x00018800ff187b82 */ /* 0x008ee20000000a00 */
[----:B--2---:R-:W-:-:S04]  /*7ad0*/  ISETP.NE.U32.AND P0, PT, R20, RZ, PT ;  /* 0x000000ff1400720c */ /* 0x004fc80003f05070 */
[----:B------:R-:W-:Y:S02]  /*7ae0*/  ISETP.NE.AND.EX P0, PT, R21, RZ, PT, P0 ;  /* 0x000000ff1500720c */ /* 0x000fe40003f05300 */
[----:B0-----:R-:W-:-:S05]  /*7af0*/  I2FP.F32.U32 R4, R26 ;  /* 0x0000001a00047245 */ /* 0x001fca0000201000 */
[----:B------:R-:W-:-:S04]  /*7b00*/  FMUL R4, R4, UR6 ;  /* 0x0000000604047c20 */ /* 0x000fc80008400000 */
[----:B------:R0:W2:Y:S02]  /*7b10*/  F2I.U32.TRUNC.NTZ R27, R4 ;  /* 0x00000004001b7305 */ /* 0x0000a4000020f000 */
[----:B-1--4-:R-:W-:Y:S05]  /*7b20*/  @!P0 BRA `(.L_x_167) ;  /* 0x0000000000288947 */ /* 0x012fea0003800000 */
[----:B------:R-:W1:Y:S02]  /*7b30*/  LDC R5, c[0x0][0x634] ;  /* 0x00018d00ff057b82 */ /* 0x000e640000000800 */
[----:B-1----:R-:W-:-:S05]  /*7b40*/  IADD3 R19, P0, R2, R5, RZ ;  /* 0x0000000502137210 */ /* 0x002fca0007f1e0ff */
[----:B------:R-:W-:-:S04]  /*7b50*/  IMAD.X R23, RZ, RZ, R3, P0 ;  /* 0x000000ffff177224 */ /* 0x000fc800000e0603 */
[----:B0-----:R-:W-:-:S04]  /*7b60*/  IMAD.WIDE.U32 R4, R23, R20, RZ ;  /* 0x0000001417047225 */ /* 0x001fc800078e00ff */
[----:B------:R-:W-:-:S04]  /*7b70*/  IMAD.WIDE.U32 R16, P0, R19, R21, R4 ;  /* 0x0000001513107225 */ /* 0x000fc80007800004 */
[----:B------:R-:W-:-:S04]  /*7b80*/  IMAD.WIDE.U32 R4, R19, R20, RZ ;  /* 0x0000001413047225 */ /* 0x000fc800078e00ff */
[----:B------:R-:W-:Y:S01]  /*7b90*/  IMAD.X R19, RZ, RZ, RZ, P0 ;  /* 0x000000ffff137224 */ /* 0x000fe200000e06ff */
[----:B------:R-:W-:Y:S01]  /*7ba0*/  IADD3 RZ, P0, R5, R16, RZ ;  /* 0x0000001005ff7210 */ /* 0x000fe20007f1e0ff */
[----:B------:R-:W-:-:S04]  /*7bb0*/  IMAD.MOV.U32 R18, RZ, RZ, R17 ;  /* 0x000000ffff127224 */ /* 0x000fc800078e0011 */
[----:B------:R-:W-:-:S08]  /*7bc0*/  IMAD.WIDE.U32.X R18, R23, R21, R18, P0 ;  /* 0x0000001517127225 */ /* 0x000fd000000e0412 */
.L_x_167:
[-CC-:B------:R-:W-:Y:S01]  /*7bd0*/  SHF.R.U64 R22, R18, R6.reuse, R19.reuse ;  /* 0x0000000612167219 */ /* 0x180fe20000001213 */
[----:B------:R-:W1:Y:S01]  /*7be0*/  LDC.64 R32, c[0x0][0x640] ;  /* 0x00019000ff207b82 */ /* 0x000e620000000a00 */
[----:B0-----:R-:W-:Y:S01]  /*7bf0*/  SHF.R.U32.HI R4, RZ, R6, R19 ;  /* 0x00000006ff047219 */ /* 0x001fe20000011613 */
[----:B--2---:R-:W-:Y:S01]  /*7c00*/  IMAD.MOV R27, RZ, RZ, -R27 ;  /* 0x000000ffff1b7224 */ /* 0x004fe200078e0a1b */
[----:B------:R-:W-:Y:S01]  /*7c10*/  IADD3 R17, P0, RZ, -R22, RZ ;  /* 0x80000016ff117210 */ /* 0x000fe20007f1e0ff */
[----:B------:R-:W-:Y:S01]  /*7c20*/  ULDC UR6, c[0x0][0x154] ;  /* 0x0000550000067ab9 */ /* 0x000fe20000000800 */
[----:B------:R-:W-:Y:S02]  /*7c30*/  IMAD.MOV.U32 R19, RZ, RZ, 0x1 ;  /* 0x00000001ff137424 */ /* 0x000fe400078e00ff */
[----:B------:R-:W-:Y:S01]  /*7c40*/  IMAD R27, R29, R27, R26 ;  /* 0x0000001b1d1b7224 */ /* 0x000fe200078e021a */
[----:B------:R-:W0:Y:S01]  /*7c50*/  LDC R16, c[0x0][0x618] ;  /* 0x00018600ff107b82 */ /* 0x000e220000000800 */
[----:B------:R-:W-:-:S04]  /*7c60*/  IMAD.X R5, RZ, RZ, ~R4, P0 ;  /* 0x000000ffff057224 */ /* 0x000fc800000e0e04 */
[-C--:B---3--:R-:W-:Y:S02]  /*7c70*/  IMAD R6, R5, R24.reuse, RZ ;  /* 0x0000001805067224 */ /* 0x088fe400078e02ff */
[C---:B------:R-:W-:Y:S01]  /*7c80*/  IMAD.WIDE.U32 R4, R17.reuse, R24, R2 ;  /* 0x0000001811047225 */ /* 0x040fe200078e0002 */
[----:B------:R-:W2:Y:S03]  /*7c90*/  LDC R18, c[0x0][0x608] ;  /* 0x00018200ff127b82 */ /* 0x000ea60000000800 */
[----:B------:R-:W-:Y:S01]  /*7ca0*/  IMAD R17, R17, R25, R6 ;  /* 0x0000001911117224 */ /* 0x000fe200078e0206 */
[----:B------:R-:W-:-:S03]  /*7cb0*/  I2FP.F32.U32 R6, R28 ;  /* 0x0000001c00067245 */ /* 0x000fc60000201000 */
[----:B------:R-:W-:Y:S01]  /*7cc0*/  IMAD.IADD R5, R5, 0x1, R17 ;  /* 0x0000000105057824 */ /* 0x000fe200078e0211 */
[----:B------:R-:W3:Y:S01]  /*7cd0*/  LDC R30, c[0x0][0x658] ;  /* 0x00019600ff1e7b82 */ /* 0x000ee20000000800 */
[----:B-1----:R-:W-:Y:S01]  /*7ce0*/  ISETP.NE.U32.AND P0, PT, R32, RZ, PT ;  /* 0x000000ff2000720c */ /* 0x002fe20003f05070 */
[----:B------:R-:W-:-:S03]  /*7cf0*/  IMAD.MOV.U32 R17, RZ, RZ, -0x1 ;  /* 0xffffffffff117424 */ /* 0x000fc600078e00ff */
[----:B------:R-:W-:-:S03]  /*7d00*/  ISETP.NE.AND.EX P0, PT, R33, RZ, PT, P0 ;  /* 0x000000ff2100720c */ /* 0x000fc60003f05300 */
[----:B------:R-:W1:Y:S01]  /*7d10*/  LDC R25, c[0x0][0x148] ;  /* 0x00005200ff197b82 */ /* 0x000e620000000800 */
[-CC-:B0-----:R-:W-:Y:S02]  /*7d20*/  SHF.R.U64 R20, R4, R16.reuse, R5.reuse ;  /* 0x0000001004147219 */ /* 0x181fe40000001205 */
[----:B------:R-:W-:Y:S01]  /*7d30*/  SHF.R.U32.HI R5, RZ, R16, R5 ;  /* 0x00000010ff057219 */ /* 0x000fe20000011605 */
[----:B------:R-:W-:-:S04]  /*7d40*/  FMUL R16, R6, UR6 ;  /* 0x0000000606107c20 */ /* 0x000fc80008400000 */
[----:B------:R-:W0:Y:S01]  /*7d50*/  LDC R26, c[0x0][0x600] ;  /* 0x00018000ff1a7b82 */ /* 0x000e220000000800 */
[----:B------:R4:W0:Y:S01]  /*7d60*/  F2I.U32.TRUNC.NTZ R23, R16 ;  /* 0x0000001000177305 */ /* 0x000822000020f000 */
[-CC-:B--2---:R-:W-:Y:S02]  /*7d70*/  SHF.R.U64 R6, R20, R18.reuse, R5.reuse ;  /* 0x0000001214067219 */ /* 0x184fe40000001205 */
[----:B------:R-:W-:-:S04]  /*7d80*/  SHF.R.U32.HI R5, RZ, R18, R5 ;  /* 0x00000012ff057219 */ /* 0x000fc80000011605 */
[----:B------:R-:W2:Y:S01]  /*7d90*/  LDC R31, c[0x0][0x648] ;  /* 0x00019200ff1f7b82 */ /* 0x000ea20000000800 */
[-CC-:B---3--:R-:W-:Y:S02]  /*7da0*/  SHF.R.U64 R24, R6, R30.reuse, R5.reuse ;  /* 0x0000001e06187219 */ /* 0x188fe40000001205 */
[-C--:B------:R-:W-:Y:S02]  /*7db0*/  SHF.L.U32 R17, R17, R30.reuse, RZ ;  /* 0x0000001e11117219 */ /* 0x080fe400000006ff */
[-C--:B------:R-:W-:Y:S01]  /*7dc0*/  SHF.R.U32.HI R5, RZ, R30.reuse, R5 ;  /* 0x0000001eff057219 */ /* 0x080fe20000011605 */
[----:B------:R-:W-:Y:S01]  /*7dd0*/  IMAD.MOV.U32 R4, RZ, RZ, R24 ;  /* 0x000000ffff047224 */ /* 0x000fe200078e0018 */
[----:B------:R-:W-:Y:S01]  /*7de0*/  SHF.L.U32 R30, R19, R30, RZ ;  /* 0x0000001e131e7219 */ /* 0x000fe200000006ff */
[----:B------:R-:W3:Y:S01]  /*7df0*/  LDC R34, c[0x0][0x638] ;  /* 0x00018e00ff227b82 */ /* 0x000ee20000000800 */
[----:B------:R-:W-:-:S07]  /*7e00*/  LOP3.LUT R29, RZ, R17, RZ, 0x33, !PT ;  /* 0x00000011ff1d7212 */ /* 0x000fce00078e33ff */
[----:B------:R-:W0:Y:S01]  /*7e10*/  LDC R35, c[0x0][0x610] ;  /* 0x00018400ff237b82 */ /* 0x000e220000000800 */
        /* <DEDUP_REMOVED lines=11> */
.L_x_168:
[----:B--2---:R-:W-:Y:S01]  /*7ed0*/  SHF.R.U64 R4, R4, R31, R5 ;  /* 0x0000001f04047219 */ /* 0x004fe20000001205 */
[----:B0-----:R-:W-:Y:S01]  /*7ee0*/  VIADD R19, R26, 0xffffffff ;  /* 0xffffffff1a137836 */ /* 0x001fe20000000000 */
[----:B------:R-:W-:Y:S01]  /*7ef0*/  LOP3.LUT R17, R6, R29, RZ, 0xc0, !PT ;  /* 0x0000001d06117212 */ /* 0x000fe200078ec0ff */
[----:B------:R-:W-:Y:S02]  /*7f00*/  IMAD.MOV R23, RZ, RZ, -R23 ;  /* 0x000000ffff177224 */ /* 0x000fe400078e0a17 */
[----:B------:R-:W-:Y:S02]  /*7f10*/  IMAD.MOV R5, RZ, RZ, -R4 ;  /* 0x000000ffff057224 */ /* 0x000fe400078e0a04 */
[----:B------:R-:W-:Y:S01]  /*7f20*/  IMAD R6, R30, R4, R17 ;  /* 0x000000041e067224 */ /* 0x000fe200078e0211 */
[----:B------:R-:W-:Y:S01]  /*7f30*/  LOP3.LUT R17, R20, R19, RZ, 0xc0, !PT ;  /* 0x0000001314117212 */ /* 0x000fe200078ec0ff */
[----:B-1----:R-:W-:Y:S02]  /*7f40*/  @P2 IMAD R27, R25, R23, R28 ;  /* 0x00000017191b2224 */ /* 0x002fe400078e021c */
[----:B---3--:R-:W-:-:S02]  /*7f50*/  IMAD R4, R5, R34, R24 ;  /* 0x0000002205047224 */ /* 0x008fc400078e0218 */
[----:B------:R-:W-:Y:S02]  /*7f60*/  IMAD R6, R6, R35, R27 ;  /* 0x0000002306067224 */ /* 0x000fe400078e021b */
[----:B------:R-:W-:Y:S02]  /*7f70*/  IMAD R17, R4, R26, R17 ;  /* 0x0000001a04117224 */ /* 0x000fe400078e0211 */
[----:B------:R-:W-:Y:S02]  /*7f80*/  IMAD.MOV.U32 R16, RZ, RZ, 0x1 ;  /* 0x00000001ff107424 */ /* 0x000fe400078e00ff */
[----:B------:R-:W-:Y:S01]  /*7f90*/  IMAD.MOV.U32 R4, RZ, RZ, R22 ;  /* 0x000000ffff047224 */ /* 0x000fe200078e0016 */
[----:B------:R-:W-:Y:S02]  /*7fa0*/  SEL R5, R17, R6, !P2 ;  /* 0x0000000611057207 */ /* 0x000fe40005000000 */
[----:B------:R-:W-:-:S07]  /*7fb0*/  SEL R6, R6, R17, !P2 ;  /* 0x0000001106067207 */ /* 0x000fce0005000000 */
.L_x_166:
[----:B------:R-:W-:Y:S02]  /*7fc0*/  LOP3.LUT P0, RZ, R16, 0xff, RZ, 0xc0, !PT ;  /* 0x000000ff10ff7812 */ /* 0x000fe4000780c0ff */
[----:B------:R-:W-:-:S11]  /*7fd0*/  LOP3.LUT R148, R148, 0x1, RZ, 0x3c, !PT ;  /* 0x0000000194947812 */ /* 0x000fd600078e3cff */
[----:B------:R-:W-:Y:S05]  /*7fe0*/  @P0 BRA `(.L_x_169) ;  /* 0xffffff9000f40947 */ /* 0x000fea000383ffff */
[----:B------:R-:W-:Y:S05]  /*7ff0*/  EXIT ;  /* 0x000000000000794d */ /* 0x000fea0003800000 */
.L_x_13:
[----:B------:R-:W-:-:S08]  /*8000*/  ISETP.NE.AND P0, PT, R20, RZ, PT ;  /* 0x000000ff1400720c */ /* 0x000fd00003f05270 */
[----:B-----5:R-:W0:-:S00]  /*8010*/  USETMAXREG.DEALLOC.CTAPOOL 0x28 ;  /* 0x00000028000079c8 */ /* 0x020e0000080e0500 */
[----:B------:R-:W-:Y:S05]  /*8020*/  @P0 EXIT ;  /* 0x000000000000094d */ /* 0x000fea0003800000 */
[----:B0-----:R-:W-:Y:S01]  /*8030*/  LOP3.LUT P0, RZ, R16, 0xff, RZ, 0xc0, !PT ;  /* 0x000000ff10ff7812 */ /* 0x001fe2000780c0ff */
[----:B------:R-:W-:Y:S02]  /*8040*/  IMAD.MOV.U32 R12, RZ, RZ, 0x1 ;  /* 0x00000001ff0c7424 */ /* 0x000fe400078e00ff */
[----:B------:R-:W-:-:S10]  /*8050*/  IMAD.MOV.U32 R15, RZ, RZ, RZ ;  /* 0x000000ffff0f7224 */ /* 0x000fd400078e00ff */
[----:B------:R-:W-:Y:S05]  /*8060*/  @!P0 BRA `(.L_x_170) ;  /* 0x0000000c00088947 */ /* 0x000fea0003800000 */
[----:B------:R-:W-:Y:S01]  /*8070*/  LOP3.LUT P0, RZ, R13, 0x1f, RZ, 0xc0, !PT ;  /* 0x0000001f0dff7812 */ /* 0x000fe2000780c0ff */
[----:B------:R-:W-:Y:S01]  /*8080*/  ULDC UR5, c[0x0][0x658] ;  /* 0x0001960000057ab9 */ /* 0x000fe20000000800 */
[----:B------:R-:W-:Y:S01]  /*8090*/  UMOV UR6, 0xffffffff ;  /* 0xffffffff00067882 */ /* 0x000fe20000000000 */
[----:B------:R-:W-:Y:S01]  /*80a0*/  BSSY B0, `(.L_x_170) ;  /* 0x00000be000007945 */ /* 0x000fe20003800000 */
[----:B------:R-:W-:Y:S01]  /*80b0*/  USHF.L.U32 UR6, UR6, UR5, URZ ;  /* 0x0000000506067299 */ /* 0x000fe2000800063f */
[C---:B------:R-:W-:Y:S01]  /*80c0*/  ISETP.NE.AND P3, PT, R11.reuse, RZ, PT ;  /* 0x000000ff0b00720c */ /* 0x040fe20003f65270 */
[----:B------:R-:W-:Y:S01]  /*80d0*/  IMAD.MOV.U32 R14, RZ, RZ, 0x1 ;  /* 0x00000001ff0e7424 */ /* 0x000fe200078e00ff */
[----:B------:R-:W-:Y:S01]  /*80e0*/  ISETP.NE.OR P0, PT, R11, RZ, !P0 ;  /* 0x000000ff0b00720c */ /* 0x000fe20004705670 */
[----:B------:R-:W-:Y:S01]  /*80f0*/  IMAD.MOV.U32 R12, RZ, RZ, 0x1 ;  /* 0x00000001ff0c7424 */ /* 0x000fe200078e00ff */
[----:B------:R-:W-:Y:S01]  /*8100*/  LOP3.LUT R13, R7, 0x2, RZ, 0xfc, !PT ;  /* 0x00000002070d7812 */ /* 0x000fe200078efcff */
[----:B------:R-:W-:Y:S01]  /*8110*/  IMAD.MOV.U32 R15, RZ, RZ, RZ ;  /* 0x000000ffff0f7224 */ /* 0x000fe200078e00ff */
[----:B------:R-:W-:Y:S01]  /*8120*/  ULDC UR4, c[0x0][0x600] ;  /* 0x0001800000047ab9 */ /* 0x000fe20000000800 */
[----:B------:R-:W-:Y:S01]  /*8130*/  UMOV UR7, 0x1 ;  /* 0x0000000100077882 */ /* 0x000fe20000000000 */
[----:B------:R-:W-:-:S02]  /*8140*/  UIADD3 UR22, UR13, 0x1, URZ ;  /* 0x000000010d167890 */ /* 0x000fc4000fffe03f */
[----:B------:R-:W-:Y:S02]  /*8150*/  UIADD3 UR16, UR4, -0x1, URZ ;  /* 0xffffffff04107890 */ /* 0x000fe4000fffe03f */
[----:B------:R-:W-:Y:S02]  /*8160*/  USHF.L.U32 UR18, UR7, UR5, URZ ;  /* 0x0000000507127299 */ /* 0x000fe4000800063f */
[----:B------:R-:W-:Y:S01]  /*8170*/  ULOP3.LUT UR17, URZ, UR6, URZ, 0x33, !UPT ;  /* 0x000000063f117292 */ /* 0x000fe2000f8e333f */
[----:B------:R-:W-:-:S11]  /*8180*/  ULDC.64 UR20, c[0x0][0x198] ;  /* 0x0000660000147ab9 */ /* 0x000fd60000000a00 */
.L_x_182:
[----:B------:R-:W-:-:S03]  /*8190*/  UMOV UR4, 0xffffffff ;  /* 0xffffffff00047882 */ /* 0x000fc60000000000 */
[----:B------:R-:W-:Y:S05]  /*81a0*/  BRA.DIV UR4, `(.L_x_171) ;  /* 0x0000000e04b47947 */ /* 0x000fea000b800000 */
[----:B------:R-:W-:-:S13]  /*81b0*/  ELECT P1, URZ, PT ;  /* 0x00000000003f782f */ /* 0x000fda0003820000 */
.L_x_194:
[----:B------:R-:W0:Y:S01]  /*81c0*/  LDC R10, c[0x0][0x28c] ;  /* 0x0000a300ff0a7b82 */ /* 0x000e220000000800 */
[----:B------:R-:W-:Y:S01]  /*81d0*/  BSSY B1, `(.L_x_172) ;  /* 0x0000037000017945 */ /* 0x000fe20003800000 */
[----:B0-----:R-:W-:-:S13]  /*81e0*/  ISETP.LT.OR P1, PT, R10, 0x1, !P1 ;  /* 0x000000010a00780c */ /* 0x001fda0004f21670 */
[----:B------:R-:W-:Y:S05]  /*81f0*/  @P1 BRA `(.L_x_173) ;  /* 0x0000000000d01947 */ /* 0x000fea0003800000 */
[----:B------:R-:W-:Y:S02]  /*8200*/  IMAD.SHL.U32 R16, R5, 0x80, RZ ;  /* 0x0000008005107824 */ /* 0x000fe400078e00ff */
[----:B------:R-:W-:Y:S02]  /*8210*/  IMAD.SHL.U32 R17, R6, 0x40, RZ ;  /* 0x0000004006117824 */ /* 0x000fe400078e00ff */
[----:B------:R-:W-:Y:S02]  /*8220*/  IMAD.MOV.U32 R18, RZ, RZ, RZ ;  /* 0x000000ffff127224 */ /* 0x000fe400078e00ff */
[----:B------:R-:W-:Y:S02]  /*8230*/  IMAD.U32 R20, RZ, RZ, UR22 ;  /* 0x00000016ff147e24 */ /* 0x000fe4000f8e00ff */
[----:B------:R-:W-:Y:S02]  /*8240*/  IMAD.MOV.U32 R5, RZ, RZ, R12 ;  /* 0x000000ffff057224 */ /* 0x000fe400078e000c */
[----:B------:R-:W-:-:S07]  /*8250*/  IMAD.MOV.U32 R6, RZ, RZ, R15 ;  /* 0x000000ffff067224 */ /* 0x000fce00078e000f */
.L_x_177:
[----:B------:R-:W0:Y:S01]  /*8260*/  S2R R11, SR_CgaCtaId ;  /* 0x00000000000b7919 */ /* 0x000e220000008800 */
[----:B------:R-:W-:-:S04]  /*8270*/  MOV R10, 0x400 ;  /* 0x00000400000a7802 */ /* 0x000fc80000000f00 */
[----:B0-----:R-:W-:Y:S02]  /*8280*/  LEA R21, R11, R10, 0x18 ;  /* 0x0000000a0b157211 */ /* 0x001fe400078ec0ff */
[----:B------:R-:W-:Y:S01]  /*8290*/  SHF.L.U32 R10, R5, 0x1f, RZ ;  /* 0x0000001f050a7819 */ /* 0x000fe200000006ff */
[----:B------:R-:W0:Y:S02]  /*82a0*/  @!P3 LDC R11, c[0x0][0x500] ;  /* 0x00014000ff0bbb82 */ /* 0x000e240000000800 */
[----:B------:R-:W-:-:S04]  /*82b0*/  IMAD R19, R6, 0x8, R21 ;  /* 0x0000000806137824 */ /* 0x000fc800078e0215 */
[----:B------:R-:W1:Y:S02]  /*82c0*/  SYNCS.PHASECHK.TRANS64.TRYWAIT P1, [R19+URZ+0x18], R10 ;  /* 0x0000180a130075a7 */ /* 0x000e64000802017f */
[----:B-1----:R-:W-:Y:S05]  /*82d0*/  @!P1 BRA `(.L_x_174) ;  /* 0x0000000c00889947 */ /* 0x002fea0003800000 */
.L_x_195:
[----:B-1----:R-:W-:Y:S01]  /*82e0*/  PRMT R10, R13, 0x9910, RZ ;  /* 0x000099100d0a7816 */ /* 0x002fe200000000ff */
[----:B0-----:R0:W-:Y:S03]  /*82f0*/  @!P3 SYNCS.ARRIVE.TRANS64 RZ, [R19+URZ], R11 ;  /* 0x0000000b13ffb9a7 */ /* 0x0011e6000800003f */
[----:B------:R-:W-:-:S13]  /*8300*/  ISETP.NE.AND P1, PT, R10, 0x2, PT ;  /* 0x000000020a00780c */ /* 0x000fda0003f25270 */
[----:B0-----:R-:W-:Y:S05]  /*8310*/  @P1 BRA `(.L_x_175) ;  /* 0x0000000000041947 */ /* 0x001fea0003800000 */
[----:B------:R-:W-:Y:S01]  /*8320*/  BPT.TRAP 0x1 ;  /* 0x000000040000795c */ /* 0x000fe20000300000 */
.L_x_175:
[----:B------:R-:W-:Y:S05]  /*8330*/  @P0 BRA `(.L_x_176) ;  /* 0x0000000000040947 */ /* 0x000fea0003800000 */
[----:B------:R-:W-:Y:S01]  /*8340*/  BPT.TRAP 0x1 ;  /* 0x000000040000795c */ /* 0x000fe20000300000 */
.L_x_176:
[C-C-:B------:R-:W-:Y:S01]  /*8350*/  IMAD R10, R6.reuse, 0x2000, R21.reuse ;  /* 0x00002000060a7824 */ /* 0x140fe200078e0215 */
[----:B------:R-:W-:Y:S01]  /*8360*/  R2UR UR9, R19 ;  /* 0x00000000130972ca */ /* 0x000fe200000e0000 */
[----:B------:R-:W-:Y:S01]  /*8370*/  IMAD R21, R6, 0x4000, R21 ;  /* 0x0000400006157824 */ /* 0x000fe200078e0215 */
[----:B------:R-:W-:Y:S01]  /*8380*/  UIADD3 UR4, UP0, UR20, 0xf0, URZ ;  /* 0x000000f014047890 */ /* 0x000fe2000ff1e03f */
[----:B------:R-:W-:Y:S01]  /*8390*/  VIADD R20, R20, 0xffffffff ;  /* 0xffffffff14147836 */ /* 0x000fe20000000000 */
[----:B------:R-:W-:Y:S01]  /*83a0*/  R2UR UR5, R10 ;  /* 0x000000000a0572ca */ /* 0x000fe200000e0000 */
[----:B------:R-:W-:Y:S01]  /*83b0*/  UIADD3 UR24, UP1, UR20, 0x1f0, URZ ;  /* 0x000001f014187890 */ /* 0x000fe2000ff3e03f */
[----:B------:R-:W-:Y:S01]  /*83c0*/  R2UR UR8, R21 ;  /* 0x00000000150872ca */ /* 0x000fe200000e0000 */
[----:B------:R-:W-:Y:S01]  /*83d0*/  VIADD R6, R6, 0x1 ;  /* 0x0000000106067836 */ /* 0x000fe20000000000 */
[----:B------:R-:W-:Y:S01]  /*83e0*/  R2UR UR11, R17 ;  /* 0x00000000110b72ca */ /* 0x000fe200000e0000 */
[----:B------:R-:W-:Y:S01]  /*83f0*/  UIADD3.X UR25, URZ, UR21, URZ, UP1, !UPT ;  /* 0x000000153f197290 */ /* 0x000fe20008ffe43f */
[----:B------:R-:W-:Y:S01]  /*8400*/  R2UR UR10, R18 ;  /* 0x00000000120a72ca */ /* 0x000fe200000e0000 */
[----:B------:R-:W-:Y:S01]  /*8410*/  UMOV UR6, 0x0 ;  /* 0x0000000000067882 */ /* 0x000fe20000000000 */
[----:B------:R-:W-:Y:S01]  /*8420*/  R2UR UR12, R4 ;  /* 0x00000000040c72ca */ /* 0x000fe200000e0000 */
[----:B------:R-:W-:Y:S01]  /*8430*/  UMOV UR7, 0x10000000 ;  /* 0x1000000000077882 */ /* 0x000fe20000000000 */
[----:B------:R-:W-:Y:S01]  /*8440*/  R2UR UR19, R16 ;  /* 0x00000000101372ca */ /* 0x000fe200000e0000 */
[----:B------:R-:W-:Y:S01]  /*8450*/  VIADD R18, R18, 0x80 ;  /* 0x0000008012127836 */ /* 0x000fe20000000000 */
[----:B------:R-:W-:Y:S01]  /*8460*/  ISETP.GT.AND P4, PT, R20, 0x1, PT ;  /* 0x000000011400780c */ /* 0x000fe20003f84270 */
[----:B------:R-:W-:Y:S01]  /*8470*/  UIADD3 UR14, UR5, 0x100, URZ ;  /* 0x00000100050e7890 */ /* 0x000fe2000fffe03f */
[----:B------:R-:W-:Y:S01]  /*8480*/  ISETP.NE.AND P1, PT, R6, 0x3, PT ;  /* 0x000000030600780c */ /* 0x000fe20003f25270 */
[----:B------:R-:W-:-:S02]  /*8490*/  UIADD3.X UR5, URZ, UR21, URZ, UP0, !UPT ;  /* 0x000000153f057290 */ /* 0x000fc400087fe43f */
[----:B------:R-:W-:Y:S01]  /*84a0*/  UIADD3 UR15, UR8, 0x6100, URZ ;  /* 0x00006100080f7890 */ /* 0x000fe2000fffe03f */
[----:B------:R-:W-:Y:S02]  /*84b0*/  SEL R10, RZ, 0x1, P1 ;  /* 0x00000001ff0a7807 */ /* 0x000fe40000800000 */
[----:B------:R-:W-:Y:S01]  /*84c0*/  UMOV UR8, UR14 ;  /* 0x0000000e00087c82 */ /* 0x000fe20008000000 */
[----:B------:R-:W-:Y:S02]  /*84d0*/  SEL R6, R6, RZ, P1 ;  /* 0x000000ff06067207 */ /* 0x000fe40000800000 */
[----:B------:R-:W-:Y:S01]  /*84e0*/  LOP3.LUT R5, R5, R10, RZ, 0x3c, !PT ;  /* 0x0000000a05057212 */ /* 0x000fe200078e3cff */
[----:B------:R0:W-:Y:S02]  /*84f0*/  UTMALDG.3D [UR8], [UR4], desc[UR6] ;  /* 0x00000608040075b4 */ /* 0x0001e40008011000 */
[----:B0-----:R-:W-:Y:S01]  /*8500*/  UMOV UR8, UR15 ;  /* 0x0000000f00087c82 */ /* 0x001fe20008000000 */
[----:B------:R-:W-:-:S02]  /*8510*/  UMOV UR11, UR19 ;  /* 0x00000013000b7c82 */ /* 0x000fc40008000000 */
[----:B------:R0:W-:Y:S02]  /*8520*/  UTMALDG.3D [UR8], [UR24], desc[UR6] ;  /* 0x00000608180075b4 */ /* 0x0001e40008011000 */
[----:B0-----:R-:W-:Y:S05]  /*8530*/  @P4 BRA `(.L_x_177) ;  /* 0xfffffffc00484947 */ /* 0x001fea000383ffff */
.L_x_173:
[----:B------:R-:W-:Y:S05]  /*8540*/  BSYNC B1 ;  /* 0x0000000000017941 */ /* 0x000fea0003800000 */
.L_x_172:
[----:B------:R-:W-:Y:S01]  /*8550*/  LOP3.LUT P5, RZ, R14, 0xff, RZ, 0xc0, !PT ;  /* 0x000000ff0eff7812 */ /* 0x000fe200078ac0ff */
[----:B------:R-:W-:Y:S01]  /*8560*/  VIADD R6, R15, UR13 ;  /* 0x0000000d0f067c36 */ /* 0x000fe20008000000 */
[----:B------:R-:W-:Y:S01]  /*8570*/  ULDC.64 UR4, c[0x0][0x650] ;  /* 0x0001940000047ab9 */ /* 0x000fe20000000a00 */
[----:B------:R-:W-:Y:S01]  /*8580*/  IMAD.U32 R11, RZ, RZ, UR13 ;  /* 0x0000000dff0b7e24 */ /* 0x000fe2000f8e00ff */
[----:B------:R-:W-:Y:S01]  /*8590*/  UISETP.GE.U32.AND UP0, UPT, UR13, 0x3, UPT ;  /* 0x000000030d00788c */ /* 0x000fe2000bf06070 */
[----:B------:R-:W-:Y:S01]  /*85a0*/  BSSY B1, `(.L_x_178) ;  /* 0x000006b000017945 */ /* 0x000fe20003800000 */
[----:B------:R-:W-:Y:S02]  /*85b0*/  ISETP.GT.U32.AND P1, PT, R6, 0x2, PT ;  /* 0x000000020600780c */ /* 0x000fe40003f24070 */
[----:B------:R-:W-:Y:S02]  /*85c0*/  PRMT R14, RZ, 0x7610, R14 ;  /* 0x00007610ff0e7816 */ /* 0x000fe4000000000e */
[----:B------:R-:W-:-:S02]  /*85d0*/  ISETP.LT.U32.AND P1, PT, R11, 0x3, P1 ;  /* 0x000000030b00780c */ /* 0x000fc40000f21070 */
[----:B------:R-:W-:Y:S01]  /*85e0*/  PLOP3.LUT P4, PT, PT, PT, UP0, 0x80, 0x0 ;  /* 0x000000000000781c */ /* 0x000fe20003f8f008 */
[----:B------:R-:W0:Y:S01]  /*85f0*/  @P5 S2R R5, SR_CgaCtaId ;  /* 0x0000000000055919 */ /* 0x000e220000008800 */
[----:B------:R-:W-:-:S04]  /*8600*/  @P5 MOV R4, 0x400 ;  /* 0x0000040000045802 */ /* 0x000fc80000000f00 */
[----:B0-----:R-:W-:Y:S01]  /*8610*/  @P5 LEA R10, R5, R4, 0x18 ;  /* 0x00000004050a5211 */ /* 0x001fe200078ec0ff */
[----:B------:R-:W-:-:S03]  /*8620*/  IMAD.WIDE.U32 R4, R6, -0x55555555, RZ ;  /* 0xaaaaaaab06047825 */ /* 0x000fc600078e00ff */
[----:B------:R0:W-:Y:S01]  /*8630*/  @P5 SYNCS.ARRIVE.TRANS64.A1T0 RZ, [R10+URZ+0x68], RZ ;  /* 0x000068ff0aff59a7 */ /* 0x0001e2000810003f */
[----:B------:R-:W-:Y:S01]  /*8640*/  IADD3 R2, P5, R2, R8, RZ ;  /* 0x0000000802027210 */ /* 0x000fe20007fbe0ff */
[----:B------:R-:W-:Y:S01]  /*8650*/  IMAD.MOV.U32 R4, RZ, RZ, -0x1 ;  /* 0xffffffffff047424 */ /* 0x000fe200078e00ff */
[----:B------:R-:W-:Y:S02]  /*8660*/  SHF.R.U32.HI R11, RZ, 0x1, R5 ;  /* 0x00000001ff0b7819 */ /* 0x000fe40000011605 */
[----:B------:R-:W-:Y:S01]  /*8670*/  SEL R5, RZ, 0x1, !P1 ;  /* 0x00000001ff057807 */ /* 0x000fe20004800000 */
[----:B------:R-:W-:Y:S01]  /*8680*/  IMAD.X R3, R3, 0x1, R0, P5 ;  /* 0x0000000103037824 */ /* 0x000fe200028e0600 */
[----:B------:R-:W-:Y:S01]  /*8690*/  ISETP.GE.U32.AND P1, PT, R2, UR4, PT ;  /* 0x0000000402007c0c */ /* 0x000fe2000bf26070 */
[----:B------:R-:W-:Y:S01]  /*86a0*/  IMAD R15, R11, -0x3, R6 ;  /* 0xfffffffd0b0f7824 */ /* 0x000fe200078e0206 */
[----:B------:R-:W-:Y:S01]  /*86b0*/  LOP3.LUT R12, R12, R5, RZ, 0x3c, !PT ;  /* 0x000000050c0c7212 */ /* 0x000fe200078e3cff */
[----:B------:R-:W-:Y:S01]  /*86c0*/  IMAD.MOV.U32 R6, RZ, RZ, -0x1 ;  /* 0xffffffffff067424 */ /* 0x000fe200078e00ff */
[----:B------:R-:W-:Y:S01]  /*86d0*/  ISETP.GE.U32.AND.EX P1, PT, R3, UR5, PT, P1 ;  /* 0x0000000503007c0c */ /* 0x000fe2000bf26110 */
[----:B------:R-:W-:Y:S01]  /*86e0*/  IMAD.MOV.U32 R5, RZ, RZ, -0x1 ;  /* 0xffffffffff057424 */ /* 0x000fe200078e00ff */
[----:B------:R-:W-:-:S02]  /*86f0*/  @P4 LOP3.LUT R12, R12, 0x1, R11, 0x78, !PT ;  /* 0x000000010c0c4812 */ /* 0x000fc400078e780b */
[----:B0-----:R-:W-:-:S09]  /*8700*/  PRMT R10, RZ, 0x7610, R10 ;  /* 0x00007610ff0a7816 */ /* 0x001fd2000000000a */
[----:B------:R-:W-:Y:S05]  /*8710*/  @P1 BRA `(.L_x_179) ;  /* 0x00000004004c1947 */ /* 0x000fea0003800000 */
[----:B------:R-:W0:Y:S01]  /*8720*/  S2R R17, SR_CTAID.X ;  /* 0x0000000000117919 */ /* 0x000e220000002500 */
[----:B------:R-:W-:Y:S01]  /*8730*/  ULDC.64 UR4, c[0x0][0x628] ;  /* 0x00018a0000047ab9 */ /* 0x000fe20000000a00 */
[----:B------:R-:W1:Y:S01]  /*8740*/  LDC R18, c[0x0][0x144] ;  /* 0x00005100ff127b82 */ /* 0x000e620000000800 */
[----:B------:R-:W-:Y:S01]  /*8750*/  ISETP.NE.U32.AND P1, PT, RZ, UR4, PT ;  /* 0x00000004ff007c0c */ /* 0x000fe2000bf25070 */
[----:B------:R-:W2:Y:S01]  /*8760*/  S2R R6, SR_CTAID.Y ;  /* 0x0000000000067919 */ /* 0x000ea20000002600 */
[----:B------:R-:W-:Y:S01]  /*8770*/  ULDC UR6, c[0x0][0x150] ;  /* 0x0000540000067ab9 */ /* 0x000fe20000000800 */
[----:B------:R-:W-:Y:S01]  /*8780*/  ULDC UR7, c[0x0][0x630] ;  /* 0x00018c0000077ab9 */ /* 0x000fe20000000800 */
[----:B------:R-:W-:Y:S01]  /*8790*/  ISETP.NE.AND.EX P1, PT, RZ, UR5, PT, P1 ;  /* 0x00000005ff007c0c */ /* 0x000fe2000bf25310 */
[----:B------:R-:W-:Y:S01]  /*87a0*/  IMAD.MOV.U32 R4, RZ, RZ, R2 ;  /* 0x000000ffff047224 */ /* 0x000fe200078e0002 */
[----:B0-----:R-:W-:-:S05]  /*87b0*/  I2FP.F32.U32 R5, R17 ;  /* 0x0000001100057245 */ /* 0x001fca0000201000 */
[----:B------:R-:W-:Y:S01]  /*87c0*/  FMUL R20, R5, UR6 ;  /* 0x0000000605147c20 */ /* 0x000fe20008400000 */
[----:B------:R-:W-:-:S05]  /*87d0*/  IMAD.MOV.U32 R5, RZ, RZ, R3 ;  /* 0x000000ffff057224 */ /* 0x000fca00078e0003 */
[----:B--2---:R-:W-:Y:S05]  /*87e0*/  @!P1 BRA `(.L_x_180) ;  /* 0x0000000000289947 */ /* 0x004fea0003800000 */
[----:B------:R-:W-:Y:S02]  /*87f0*/  ULDC UR6, c[0x0][0x634] ;  /* 0x00018d0000067ab9 */ /* 0x000fe40000000800 */
[----:B------:R-:W-:-:S05]  /*8800*/  IADD3 R5, P1, R2, UR6, RZ ;  /* 0x0000000602057c10 */ /* 0x000fca000ff3e0ff */
[----:B------:R-:W-:-:S04]  /*8810*/  IMAD.X R19, RZ, RZ, R3, P1 ;  /* 0x000000ffff137224 */ /* 0x000fc800008e0603 */
[----:B------:R-:W-:-:S04]  /*8820*/  IMAD.WIDE.U32 R10, R19, UR4, RZ ;  /* 0x00000004130a7c25 */ /* 0x000fc8000f8e00ff */
[----:B------:R-:W-:-:S04]  /*8830*/  IMAD.WIDE.U32 R10, P1, R5, UR5, R10 ;  /* 0x00000005050a7c25 */ /* 0x000fc8000f82000a */
[----:B------:R-:W-:-:S04]  /*8840*/  IMAD.WIDE.U32 R4, R5, UR4, RZ ;  /* 0x0000000405047c25 */ /* 0x000fc8000f8e00ff */
[----:B------:R-:W-:Y:S01]  /*8850*/  IMAD.MOV.U32 R4, RZ, RZ, R11 ;  /* 0x000000ffff047224 */ /* 0x000fe200078e000b */
[----:B------:R-:W-:Y:S01]  /*8860*/  IADD3 RZ, P4, R5, R10, RZ ;  /* 0x0000000a05ff7210 */ /* 0x000fe20007f9e0ff */
[----:B------:R-:W-:-:S04]  /*8870*/  IMAD.X R5, RZ, RZ, RZ, P1 ;  /* 0x000000ffff057224 */ /* 0x000fc800008e06ff */
[----:B------:R-:W-:-:S08]  /*8880*/  IMAD.WIDE.U32.X R4, R19, UR5, R4, P4 ;  /* 0x0000000513047c25 */ /* 0x000fd0000a0e0404 */
.L_x_180:
[--C-:B------:R-:W-:Y:S01]  /*8890*/  SHF.R.U64 R16, R4, UR7, R5.reuse ;  /* 0x0000000704107c19 */ /* 0x100fe20008001205 */
[----:B------:R-:W0:Y:S01]  /*88a0*/  F2I.U32.TRUNC.NTZ R20, R20 ;  /* 0x0000001400147305 */ /* 0x000e22000020f000 */
[----:B------:R-:W-:Y:S01]  /*88b0*/  SHF.R.U32.HI R4, RZ, UR7, R5 ;  /* 0x00000007ff047c19 */ /* 0x000fe20008011605 */
[----:B------:R-:W-:Y:S01]  /*88c0*/  ULDC.64 UR4, c[0x0][0x620] ;  /* 0x0001880000047ab9 */ /* 0x000fe20000000a00 */
[----:B------:R-:W-:Y:S01]  /*88d0*/  IADD3 R11, P1, RZ, -R16, RZ ;  /* 0x80000010ff0b7210 */ /* 0x000fe20007f3e0ff */
[----:B------:R-:W-:Y:S01]  /*88e0*/  ULDC.64 UR6, c[0x0][0x640] ;  /* 0x0001900000067ab9 */ /* 0x000fe20000000a00 */
[----:B------:R-:W2:Y:S03]  /*88f0*/  LDC R21, c[0x0][0x148] ;  /* 0x00005200ff157b82 */ /* 0x000ea60000000800 */
[----:B------:R-:W-:Y:S01]  /*8900*/  IMAD.X R4, RZ, RZ, ~R4, P1 ;  /* 0x000000ffff047224 */ /* 0x000fe200008e0e04 */
[----:B------:R-:W-:-:S03]  /*8910*/  ISETP.NE.U32.AND P1, PT, RZ, UR6, PT ;  /* 0x00000006ff007c0c */ /* 0x000fc6000bf25070 */
[----:B------:R-:W-:Y:S01]  /*8920*/  IMAD R10, R4, UR4, RZ ;  /* 0x00000004040a7c24 */ /* 0x000fe2000f8e02ff */
[----:B------:R-:W-:Y:S01]  /*8930*/  ISETP.NE.AND.EX P1, PT, RZ, UR7, PT, P1 ;  /* 0x00000007ff007c0c */ /* 0x000fe2000bf25310 */
[----:B------:R-:W-:Y:S01]  /*8940*/  IMAD.WIDE.U32 R4, R11, UR4, R2 ;  /* 0x000000040b047c25 */ /* 0x000fe2000f8e0002 */
[----:B------:R-:W-:-:S03]  /*8950*/  ULDC UR4, c[0x0][0x618] ;  /* 0x0001860000047ab9 */ /* 0x000fc60000000800 */
[----:B------:R-:W-:Y:S01]  /*8960*/  IMAD R11, R11, UR5, R10 ;  /* 0x000000050b0b7c24 */ /* 0x000fe2000f8e020a */
[----:B------:R-:W-:Y:S01]  /*8970*/  ULDC UR5, c[0x0][0x154] ;  /* 0x0000550000057ab9 */ /* 0x000fe20000000800 */
[----:B0-----:R-:W-:Y:S02]  /*8980*/  IMAD.MOV R10, RZ, RZ, -R20 ;  /* 0x000000ffff0a7224 */ /* 0x001fe400078e0a14 */
[----:B------:R-:W-:Y:S02]  /*8990*/  IMAD.IADD R5, R5, 0x1, R11 ;  /* 0x0000000105057824 */ /* 0x000fe400078e020b */
[----:B-1----:R-:W-:Y:S01]  /*89a0*/  IMAD R17, R18, R10, R17 ;  /* 0x0000000a12117224 */ /* 0x002fe200078e0211 */
[----:B------:R-:W-:Y:S02]  /*89b0*/  I2FP.F32.U32 R10, R6 ;  /* 0x00000006000a7245 */ /* 0x000fe40000201000 */
[--C-:B------:R-:W-:Y:S02]  /*89c0*/  SHF.R.U64 R18, R4, UR4, R5.reuse ;  /* 0x0000000404127c19 */ /* 0x100fe40008001205 */
[----:B------:R-:W-:Y:S01]  /*89d0*/  SHF.R.U32.HI R5, RZ, UR4, R5 ;  /* 0x00000004ff057c19 */ /* 0x000fe20008011605 */
[----:B------:R-:W-:Y:S01]  /*89e0*/  FMUL R10, R10, UR5 ;  /* 0x000000050a0a7c20 */ /* 0x000fe20008400000 */
[----:B------:R-:W-:-:S02]  /*89f0*/  ULDC UR4, c[0x0][0x608] ;  /* 0x0001820000047ab9 */ /* 0x000fc40000000800 */
[--C-:B------:R-:W-:Y:S01]  /*8a00*/  SHF.R.U64 R20, R18, UR4, R5.reuse ;  /* 0x0000000412147c19 */ /* 0x100fe20008001205 */
[----:B------:R0:W1:Y:S01]  /*8a10*/  F2I.U32.TRUNC.NTZ R22, R10 ;  /* 0x0000000a00167305 */ /* 0x000062000020f000 */
[----:B------:R-:W-:Y:S01]  /*8a20*/  SHF.R.U32.HI R5, RZ, UR4, R5 ;  /* 0x00000004ff057c19 */ /* 0x000fe20008011605 */
[----:B------:R-:W-:-:S03]  /*8a30*/  ULDC UR4, c[0x0][0x658] ;  /* 0x0001960000047ab9 */ /* 0x000fc60000000800 */
[--C-:B------:R-:W-:Y:S02]  /*8a40*/  SHF.R.U64 R19, R20, UR4, R5.reuse ;  /* 0x0000000414137c19 */ /* 0x100fe40008001205 */
[----:B------:R-:W-:-:S03]  /*8a50*/  SHF.R.U32.HI R23, RZ, UR4, R5 ;  /* 0x00000004ff177c19 */ /* 0x000fc60008011605 */
[----:B------:R-:W-:Y:S02]  /*8a60*/  IMAD.MOV.U32 R4, RZ, RZ, R19 ;  /* 0x000000ffff047224 */ /* 0x000fe400078e0013 */
[----:B------:R-:W-:Y:S01]  /*8a70*/  IMAD.MOV.U32 R5, RZ, RZ, R23 ;  /* 0x000000ffff057224 */ /* 0x000fe200078e0017 */
[----:B0-----:R-:W-:Y:S06]  /*8a80*/  @!P1 BRA `(.L_x_181) ;  /* 0x0000000000289947 */ /* 0x001fec0003800000 */
        /* <DEDUP_REMOVED lines=10> */
.L_x_181:
[----:B------:R-:W-:Y:S01]  /*8b30*/  ULDC UR4, c[0x0][0x648] ;  /* 0x0001920000047ab9 */ /* 0x000fe20000000800 */
[----:B-1----:R-:W-:Y:S01]  /*8b40*/  IMAD.MOV R22, RZ, RZ, -R22 ;  /* 0x000000ffff167224 */ /* 0x002fe200078e0a16 */
[----:B------:R-:W-:Y:S01]  /*8b50*/  SHF.R.U64 R5, R4, UR4, R5 ;  /* 0x0000000404057c19 */ /* 0x000fe20008001205 */
[----:B------:R-:W-:Y:S01]  /*8b60*/  ULDC UR4, c[0x0][0x638] ;  /* 0x00018e0000047ab9 */ /* 0x000fe20000000800 */
[----:B------:R-:W-:Y:S01]  /*8b70*/  LOP3.LUT R4, R20, UR17, RZ, 0xc0, !PT ;  /* 0x0000001114047c12 */ /* 0x000fe2000f8ec0ff */
[----:B--2---:R-:W-:Y:S01]  /*8b80*/  @P2 IMAD R17, R21, R22, R6 ;  /* 0x0000001615112224 */ /* 0x004fe200078e0206 */
[----:B------:R-:W-:Y:S01]  /*8b90*/  LOP3.LUT R18, R18, UR16, RZ, 0xc0, !PT ;  /* 0x0000001012127c12 */ /* 0x000fe2000f8ec0ff */
[----:B------:R-:W-:Y:S01]  /*8ba0*/  IMAD.MOV R6, RZ, RZ, -R5 ;  /* 0x000000ffff067224 */ /* 0x000fe200078e0a05 */
[----:B------:R-:W-:Y:S01]  /*8bb0*/  ULDC UR5, c[0x0][0x610] ;  /* 0x0001840000057ab9 */ /* 0x000fe20000000800 */
[----:B------:R-:W-:Y:S02]  /*8bc0*/  IMAD R4, R5, UR18, R4 ;  /* 0x0000001205047c24 */ /* 0x000fe4000f8e0204 */
[----:B------:R-:W-:Y:S01]  /*8bd0*/  IMAD R19, R6, UR4, R19 ;  /* 0x0000000406137c24 */ /* 0x000fe2000f8e0213 */
[----:B------:R-:W-:Y:S01]  /*8be0*/  ULDC UR4, c[0x0][0x600] ;  /* 0x0001800000047ab9 */ /* 0x000fe20000000800 */
[----:B------:R-:W-:-:S02]  /*8bf0*/  IMAD R17, R4, UR5, R17 ;  /* 0x0000000504117c24 */ /* 0x000fc4000f8e0211 */
[----:B------:R-:W-:Y:S02]  /*8c00*/  IMAD R6, R19, UR4, R18 ;  /* 0x0000000413067c24 */ /* 0x000fe4000f8e0212 */
[----:B------:R-:W-:Y:S02]  /*8c10*/  IMAD.MOV.U32 R10, RZ, RZ, 0x1 ;  /* 0x00000001ff0a7424 */ /* 0x000fe400078e00ff */
[----:B------:R-:W-:Y:S01]  /*8c20*/  IMAD.MOV.U32 R4, RZ, RZ, R16 ;  /* 0x000000ffff047224 */ /* 0x000fe200078e0010 */
[----:B------:R-:W-:Y:S02]  /*8c30*/  SEL R5, R6, R17, !P2 ;  /* 0x0000001106057207 */ /* 0x000fe40005000000 */
[----:B------:R-:W-:-:S07]  /*8c40*/  SEL R6, R17, R6, !P2 ;  /* 0x0000000611067207 */ /* 0x000fce0005000000 */
.L_x_179:
[----:B------:R-:W-:Y:S05]  /*8c50*/  BSYNC B1 ;  /* 0x0000000000017941 */ /* 0x000fea0003800000 */
.L_x_178:
[----:B------:R-:W-:-:S13]  /*8c60*/  LOP3.LUT P1, RZ, R10, 0xff, RZ, 0xc0, !PT ;  /* 0x000000ff0aff7812 */ /* 0x000fda000782c0ff */
[----:B------:R-:W-:Y:S05]  /*8c70*/  @P1 BRA `(.L_x_182) ;  /* 0xfffffff400441947 */ /* 0x000fea000383ffff */
[----:B------:R-:W-:Y:S05]  /*8c80*/  BSYNC B0 ;  /* 0x0000000000007941 */ /* 0x000fea0003800000 */
.L_x_170:
[----:B------:R-:W-:-:S03]  /*8c90*/  UMOV UR4, 0xffffffff ;  /* 0xffffffff00047882 */ /* 0x000fc60000000000 */
[----:B------:R-:W-:Y:S05]  /*8ca0*/  BRA.DIV UR4, `(.L_x_183) ;  /* 0x0000000604287947 */ /* 0x000fea000b800000 */
[----:B------:R-:W-:-:S13]  /*8cb0*/  ELECT P0, URZ, PT ;  /* 0x00000000003f782f */ /* 0x000fda0003800000 */
.L_x_198:
[----:B------:R-:W-:Y:S04]  /*8cc0*/  BSSY B0, `(.L_x_184) ;  /* 0x0000022000007945 */ /* 0x000fe80003800000 */
[----:B------:R-:W-:Y:S05]  /*8cd0*/  @!P0 BRA `(.L_x_185) ;  /* 0x0000000000808947 */ /* 0x000fea0003800000 */
[----:B------:R-:W-:-:S04]  /*8ce0*/  LOP3.LUT R7, R7, 0x2, RZ, 0xfc, !PT ;  /* 0x0000000207077812 */ /* 0x000fc800078efcff */
[----:B------:R-:W-:-:S13]  /*8cf0*/  ISETP.NE.AND P0, PT, R7, 0x3, PT ;  /* 0x000000030700780c */ /* 0x000fda0003f05270 */
[----:B------:R-:W-:Y:S05]  /*8d00*/  @!P0 BRA `(.L_x_186) ;  /* 0x0000000000048947 */ /* 0x000fea0003800000 */
[----:B------:R-:W-:Y:S01]  /*8d10*/  BPT.TRAP 0x1 ;  /* 0x000000040000795c */ /* 0x000fe20000300000 */
.L_x_186:
[----:B------:R-:W0:Y:S01]  /*8d20*/  S2R R3, SR_CgaCtaId ;  /* 0x0000000000037919 */ /* 0x000e220000008800 */
[----:B------:R-:W-:Y:S02]  /*8d30*/  MOV R0, 0x400 ;  /* 0x0000040000007802 */ /* 0x000fe40000000f00 */
[----:B------:R-:W-:Y:S02]  /*8d40*/  SHF.L.U32 R2, R12, 0x1f, RZ ;  /* 0x0000001f0c027819 */ /* 0x000fe400000006ff */
[----:B0-----:R-:W-:-:S05]  /*8d50*/  LEA R0, R3, R0, 0x18 ;  /* 0x0000000003007211 */ /* 0x001fca00078ec0ff */
[----:B------:R-:W-:-:S04]  /*8d60*/  VIADD R0, R0, 0x18 ;  /* 0x0000001800007836 */ /* 0x000fc80000000000 */
[C---:B------:R-:W-:Y:S02]  /*8d70*/  IMAD R7, R15.reuse, 0x8, R0 ;  /* 0x000000080f077824 */ /* 0x040fe400078e0200 */
[----:B------:R-:W-:Y:S02]  /*8d80*/  VIADD R15, R15, 0x1 ;  /* 0x000000010f0f7836 */ /* 0x000fe40000000000 */
[----:B------:R-:W0:Y:S03]  /*8d90*/  SYNCS.PHASECHK.TRANS64.TRYWAIT P0, [R7+URZ], R2 ;  /* 0x00000002070075a7 */ /* 0x000e26000800017f */
[----:B------:R-:W-:-:S04]  /*8da0*/  ISETP.NE.AND P1, PT, R15, 0x3, PT ;  /* 0x000000030f00780c */ /* 0x000fc80003f25270 */
[----:B------:R-:W-:Y:S02]  /*8db0*/  SEL R3, RZ, 0x1, P1 ;  /* 0x00000001ff037807 */ /* 0x000fe40000800000 */
[----:B------:R-:W-:Y:S02]  /*8dc0*/  SEL R15, R15, RZ, P1 ;  /* 0x000000ff0f0f7207 */ /* 0x000fe40000800000 */
[----:B------:R-:W-:-:S03]  /*8dd0*/  LOP3.LUT R9, R12, R3, RZ, 0x3c, !PT ;  /* 0x000000030c097212 */ /* 0x000fc600078e3cff */
[----:B------:R-:W-:Y:S01]  /*8de0*/  IMAD R6, R15, 0x8, R0 ;  /* 0x000000080f067824 */ /* 0x000fe200078e0200 */
[----:B------:R-:W-:Y:S01]  /*8df0*/  SHF.L.U32 R5, R9, 0x1f, RZ ;  /* 0x0000001f09057819 */ /* 0x000fe200000006ff */
[----:B0-----:R-:W-:Y:S06]  /*8e00*/  @!P0 BRA `(.L_x_187) ;  /* 0x0000000000f48947 */ /* 0x001fec0003800000 */
.L_x_199:
[----:B------:R-:W1:Y:S01]  /*8e10*/  SYNCS.PHASECHK.TRANS64.TRYWAIT P0, [R6+URZ], R5 ;  /* 0x00000005060075a7 */ /* 0x000e62000800017f */
[----:B0-----:R-:W-:-:S05]  /*8e20*/  VIADD R2, R15, 0x1 ;  /* 0x000000010f027836 */ /* 0x001fca0000000000 */
[----:B------:R-:W-:-:S04]  /*8e30*/  ISETP.NE.AND P1, PT, R2, 0x3, PT ;  /* 0x000000030200780c */ /* 0x000fc80003f25270 */
[----:B------:R-:W-:Y:S02]  /*8e40*/  SEL R4, RZ, 0x1, P1 ;  /* 0x00000001ff047807 */ /* 0x000fe40000800000 */
[----:B------:R-:W-:Y:S02]  /*8e50*/  SEL R3, R2, RZ, P1 ;  /* 0x000000ff02037207 */ /* 0x000fe40000800000 */
[----:B------:R-:W-:Y:S01]  /*8e60*/  LOP3.LUT R4, R9, R4, RZ, 0x3c, !PT ;  /* 0x0000000409047212 */ /* 0x000fe200078e3cff */
[----:B-1----:R-:W-:Y:S06]  /*8e70*/  @!P0 BRA `(.L_x_188) ;  /* 0x0000000000ec8947 */ /* 0x002fec0003800000 */
.L_x_200:
[----:B------:R-:W-:Y:S01]  /*8e80*/  IMAD R3, R3, 0x8, R0 ;  /* 0x0000000803037824 */ /* 0x000fe200078e0200 */
[----:B------:R-:W-:-:S07]  /*8e90*/  SHF.L.U32 R0, R4, 0x1f, RZ ;  /* 0x0000001f04007819 */ /* 0x000fce00000006ff */
.L_x_189:
[----:B-1----:R1:W2:Y:S02]  /*8ea0*/  SYNCS.PHASECHK.TRANS64.TRYWAIT P0, [R3+URZ], R0 ;  /* 0x00000000030075a7 */ /* 0x0022a4000800017f */
[----:B--2---:R-:W-:Y:S05]  /*8eb0*/  @!P0 NANOSLEEP.SYNCS 0x989680 ;  /* 0x009896800000895d */ /* 0x004fea0003900000 */
[----:B------:R-:W2:Y:S02]  /*8ec0*/  @!P0 SYNCS.PHASECHK.TRANS64 P0, [R3+URZ], R0 ;  /* 0x00000000030085a7 */ /* 0x000ea4000800007f */
[----:B--2---:R-:W-:Y:S05]  /*8ed0*/  @!P0 BRA `(.L_x_189) ;  /* 0xfffffffc00f08947 */ /* 0x004fea000383ffff */
.L_x_185:
[----:B------:R-:W-:Y:S05]  /*8ee0*/  BSYNC B0 ;  /* 0x0000000000007941 */ /* 0x000fea0003800000 */
.L_x_184:
[----:B------:R-:W-:Y:S05]  /*8ef0*/  EXIT ;  /* 0x000000000000794d */ /* 0x000fea0003800000 */
.L_x_15:
[----:B0-----:R-:W-:-:S04]  /*8f00*/  IMAD.U32 R17, RZ, RZ, UR11 ;  /* 0x0000000bff117e24 */ /* 0x001fc8000f8e00ff */
[----:B------:R0:W1:Y:S03]  /*8f10*/  SYNCS.PHASECHK.TRANS64.TRYWAIT P0, [R17+URZ+-0x8], R16 ;  /* 0xfffff810110075a7 */ /* 0x000066000800017f */
[----:B-1----:R-:W-:Y:S05]  /*8f20*/  @!P0 NANOSLEEP.SYNCS 0x989680 ;  /* 0x009896800000895d */ /* 0x002fea0003900000 */
[----:B------:R-:W1:Y:S02]  /*8f30*/  @!P0 SYNCS.PHASECHK.TRANS64 P0, [R17+URZ+-0x8], R16 ;  /* 0xfffff810110085a7 */ /* 0x000e64000800007f */
[----:B-1----:R-:W-:Y:S05]  /*8f40*/  @!P0 BRA `(.L_x_15) ;  /* 0xfffffffc00ec8947 */ /* 0x002fea000383ffff */
[----:B------:R-:W-:Y:S05]  /*8f50*/  BRA `(.L_x_190) ;  /* 0xffffff8400347947 */ /* 0x000fea000383ffff */
.L_x_20:
[----:B-1----:R-:W-:-:S04]  /*8f60*/  IMAD.U32 R17, RZ, RZ, UR6 ;  /* 0x00000006ff117e24 */ /* 0x002fc8000f8e00ff */
[----:B------:R1:W2:Y:S03]  /*8f70*/  SYNCS.PHASECHK.TRANS64.TRYWAIT P0, [R17+URZ], R16 ;  /* 0x00000010110075a7 */ /* 0x0002a6000800017f */
[----:B--2---:R-:W-:Y:S05]  /*8f80*/  @!P0 NANOSLEEP.SYNCS 0x989680 ;  /* 0x009896800000895d */ /* 0x004fea0003900000 */
[----:B------:R-:W2:Y:S02]  /*8f90*/  @!P0 SYNCS.PHASECHK.TRANS64 P0, [R17+URZ], R16 ;  /* 0x00000010110085a7 */ /* 0x000ea4000800007f */
[----:B--2---:R-:W-:Y:S05]  /*8fa0*/  @!P0 BRA `(.L_x_20) ;  /* 0xfffffffc00ec8947 */ /* 0x004fea000383ffff */
[----:B------:R-:W-:Y:S05]  /*8fb0*/  BRA `(.L_x_19) ;  /* 0xffffff8800607947 */ /* 0x000fea000383ffff */
.L_x_26:
[----:B-1----:R-:W-:-:S04]  /*8fc0*/  IMAD.U32 R18, RZ, RZ, UR16 ;  /* 0x00000010ff127e24 */ /* 0x002fc8000f8e00ff */
[----:B------:R1:W2:Y:S03]  /*8fd0*/  SYNCS.PHASECHK.TRANS64.TRYWAIT P0, [R18+URZ], R17 ;  /* 0x00000011120075a7 */ /* 0x0002a6000800017f */
[----:B--2---:R-:W-:Y:S05]  /*8fe0*/  @!P0 NANOSLEEP.SYNCS 0x989680 ;  /* 0x009896800000895d */ /* 0x004fea0003900000 */
[----:B------:R-:W2:Y:S02]  /*8ff0*/  @!P0 SYNCS.PHASECHK.TRANS64 P0, [R18+URZ], R17 ;  /* 0x00000011120085a7 */ /* 0x000ea4000800007f */
[----:B--2---:R-:W-:Y:S05]  /*9000*/  @!P0 BRA `(.L_x_26) ;  /* 0xfffffffc00ec8947 */ /* 0x004fea000383ffff */
[----:B------:R-:W-:Y:S05]  /*9010*/  BRA `(.L_x_25) ;  /* 0xffffff9000c87947 */ /* 0x000fea000383ffff */
.L_x_34:
[----:B0-----:R-:W-:-:S04]  /*9020*/  IMAD.U32 R17, RZ, RZ, UR11 ;  /* 0x0000000bff117e24 */ /* 0x001fc8000f8e00ff */
[----:B------:R0:W1:Y:S03]  /*9030*/  SYNCS.PHASECHK.TRANS64.TRYWAIT P0, [R17+URZ+0x8], R16 ;  /* 0x00000810110075a7 */ /* 0x000066000800017f */
[----:B-1----:R-:W-:Y:S05]  /*9040*/  @!P0 NANOSLEEP.SYNCS 0x989680 ;  /* 0x009896800000895d */ /* 0x002fea0003900000 */
[----:B------:R-:W1:Y:S02]  /*9050*/  @!P0 SYNCS.PHASECHK.TRANS64 P0, [R17+URZ+0x8], R16 ;  /* 0x00000810110085a7 */ /* 0x000e64000800007f */
[----:B-1----:R-:W-:Y:S05]  /*9060*/  @!P0 BRA `(.L_x_34) ;  /* 0xfffffffc00ec8947 */ /* 0x002fea000383ffff */
[----:B------:R-:W-:Y:S05]  /*9070*/  BRA `(.L_x_191) ;  /* 0xffffffa000507947 */ /* 0x000fea000383ffff */
.L_x_171:
[----:B------:R-:W-:Y:S01]  /*9080*/  BSSY B1, `(.L_x_192) ;  /* 0x0000006000017945 */ /* 0x000fe20003800000 */
[----:B------:R-:W-:-:S07]  /*9090*/  IMAD.MOV.U32 R10, RZ, RZ, -0x1 ;  /* 0xffffffffff0a7424 */ /* 0x000fce00078e00ff */
[----:B------:R-:W-:Y:S05]  /*90a0*/  WARPSYNC.COLLECTIVE R10, `(.L_x_193) ;  /* 0x000000000a0c7348 */ /* 0x000fea0003c00000 */
[----:B------:R-:W-:Y:S02]  /*90b0*/  ELECT P1, UR62, PT ;  /* 0x00000000003e782f */ /* 0x000fe40003820000 */
[----:B------:R-:W-:Y:S01]  /*90c0*/  MOV R10, UR62 ;  /* 0x0000003e000a7c02 */ /* 0x000fe20008000f00 */
[----:B------:R-:W-:Y:S10]  /*90d0*/  ENDCOLLECTIVE ;  /* 0x000000000000791b */ /* 0x000ff40003800000 */
.L_x_193:
[----:B------:R-:W-:Y:S05]  /*90e0*/  BSYNC B1 ;  /* 0x0000000000017941 */ /* 0x000fea0003800000 */
.L_x_192:
[----:B------:R-:W-:Y:S05]  /*90f0*/  BRA `(.L_x_194) ;  /* 0xfffffff000307947 */ /* 0x000fea000383ffff */
.L_x_174:
[----:B-1----:R1:W2:Y:S02]  /*9100*/  SYNCS.PHASECHK.TRANS64.TRYWAIT P1, [R19+URZ+0x18], R10 ;  /* 0x0000180a130075a7 */ /* 0x0022a4000802017f */
[----:B--2---:R-:W-:Y:S05]  /*9110*/  @!P1 NANOSLEEP.SYNCS 0x989680 ;  /* 0x009896800000995d */ /* 0x004fea0003900000 */
[----:B------:R-:W2:Y:S02]  /*9120*/  @!P1 SYNCS.PHASECHK.TRANS64 P1, [R19+URZ+0x18], R10 ;  /* 0x0000180a130095a7 */ /* 0x000ea4000802007f */
[----:B--2---:R-:W-:Y:S05]  /*9130*/  @!P1 BRA `(.L_x_174) ;  /* 0xfffffffc00f09947 */ /* 0x004fea000383ffff */
[----:B------:R-:W-:Y:S05]  /*9140*/  BRA `(.L_x_195) ;  /* 0xfffffff000647947 */ /* 0x000fea000383ffff */
.L_x_183:
[----:B------:R-:W-:Y:S01]  /*9150*/  BSSY B0, `(.L_x_196) ;  /* 0x0000006000007945 */ /* 0x000fe20003800000 */
[----:B------:R-:W-:-:S07]  /*9160*/  IMAD.MOV.U32 R10, RZ, RZ, -0x1 ;  /* 0xffffffffff0a7424 */ /* 0x000fce00078e00ff */
[----:B------:R-:W-:Y:S05]  /*9170*/  WARPSYNC.COLLECTIVE R10, `(.L_x_197) ;  /* 0x000000000a0c7348 */ /* 0x000fea0003c00000 */
[----:B------:R-:W-:Y:S02]  /*9180*/  ELECT P1, UR62, PT ;  /* 0x00000000003e782f */ /* 0x000fe40003820000 */
[----:B------:R-:W-:Y:S01]  /*9190*/  MOV R10, UR62 ;  /* 0x0000003e000a7c02 */ /* 0x000fe20008000f00 */
[----:B------:R-:W-:Y:S10]  /*91a0*/  ENDCOLLECTIVE ;  /* 0x000000000000791b */ /* 0x000ff40003800000 */
.L_x_197:
[----:B------:R-:W-:Y:S05]  /*91b0*/  BSYNC B0 ;  /* 0x0000000000007941 */ /* 0x000fea0003800000 */
.L_x_196:
[----:B------:R-:W-:Y:S01]  /*91c0*/  PLOP3.LUT P0, PT, P1, PT, PT, 0x80, 0x0 ;  /* 0x000000000000781c */ /* 0x000fe20000f0f070 */
[----:B------:R-:W-:-:S12]  /*91d0*/  BRA `(.L_x_198) ;  /* 0xfffffff800b87947 */ /* 0x000fd8000383ffff */
.L_x_187:
[----:B0-----:R0:W1:Y:S02]  /*91e0*/  SYNCS.PHASECHK.TRANS64.TRYWAIT P0, [R7+URZ], R2 ;  /* 0x00000002070075a7 */ /* 0x001064000800017f */
[----:B-1----:R-:W-:Y:S05]  /*91f0*/  @!P0 NANOSLEEP.SYNCS 0x989680 ;  /* 0x009896800000895d */ /* 0x002fea0003900000 */
[----:B------:R-:W1:Y:S02]  /*9200*/  @!P0 SYNCS.PHASECHK.TRANS64 P0, [R7+URZ], R2 ;  /* 0x00000002070085a7 */ /* 0x000e64000800007f */
[----:B-1----:R-:W-:Y:S05]  /*9210*/  @!P0 BRA `(.L_x_187) ;  /* 0xfffffffc00f08947 */ /* 0x002fea000383ffff */
[----:B------:R-:W-:Y:S05]  /*9220*/  BRA `(.L_x_199) ;  /* 0xfffffff800f87947 */ /* 0x000fea000383ffff */
.L_x_188:
[----:B0-----:R0:W1:Y:S02]  /*9230*/  SYNCS.PHASECHK.TRANS64.TRYWAIT P0, [R6+URZ], R5 ;  /* 0x00000005060075a7 */ /* 0x001064000800017f */
[----:B-1----:R-:W-:Y:S05]  /*9240*/  @!P0 NANOSLEEP.SYNCS 0x989680 ;  /* 0x009896800000895d */ /* 0x002fea0003900000 */
[----:B------:R-:W1:Y:S02]  /*9250*/  @!P0 SYNCS.PHASECHK.TRANS64 P0, [R6+URZ], R5 ;  /* 0x00000005060085a7 */ /* 0x000e64000800007f */
[----:B-1----:R-:W-:Y:S05]  /*9260*/  @!P0 BRA `(.L_x_188) ;  /* 0xfffffffc00f08947 */ /* 0x002fea000383ffff */
[----:B------:R-:W-:Y:S05]  /*9270*/  BRA `(.L_x_200) ;  /* 0xfffffffc00007947 */ /* 0x000fea000383ffff */
.L_x_201:
[----:B------:R-:W-:-:S00]  /*9280*/  BRA `(.L_x_201) ;  /* 0xfffffffc00fc7947 */ /* 0x000fc0000383ffff */
[----:B------:R-:W-:-:S00]  /*9290*/  NOP ;  /* 0x0000000000007918 */ /* 0x000fc00000000000 */
        /* <DEDUP_REMOVED lines=14> */
.L_x_202:


//--------------------- .nv.shared._ZN7cutlass13device_kernelINS_4gemm6kernel13GemmUniversalIN4cute5tupleIJiiiiEEENS1_10collective13CollectiveMmaINS1_37MainloopSm90TmaGmmaWarpSpecializedFP8ILi3ENS5_IJNS4_1CILi1EEESB_SB_EEENS1_32KernelTmaWarpSpecializedPingpongEEENS5_IJNSA_ILi64EEENSA_ILi128EEESG_EEENS_12float_e4m3_tENS5_IJlSB_lEEESI_SJ_NS4_8TiledMMAINS4_8MMA_AtomIJNS4_4SM904GMMA31MMA_64x128x32_F32E4M3E4M3_SS_TNILNSN_7ScaleInE1ELSP_1EEEEEENS4_6LayoutISC_NS5_IJNSA_ILi0EEEST_ST_EEEEENS5_IJNS4_10UnderscoreESW_SW_EEEEENS4_13SM90_TMA_LOADENS4_14ComposedLayoutINS4_7SwizzleILi3ELi4ELi3EEENS4_18smem_ptr_flag_bitsILi8EEENSS_INS5_IJNSA_ILi8EEESG_EEENS5_IJSG_SB_EEEEEEEvNS4_8identityESZ_S19_vS1A_EENS_8epilogue10collective6detail29Sm90TmaWarpSpecializedAdapterINS1D_15DefaultEpilogueISI_SJ_SJ_NS1C_6thread17LinearCombinationISI_Li1EffLNS1H_9ScaleType4KindE0ELNS_15FloatRoundStyleE2ESI_EENS1_15EpilogueDefaultEEEEEvvEEEEvNT_6ParamsE --------------------------
	.section	.nv.shared._ZN7cutlass13device_kernelINS_4gemm6kernel13GemmUniversalIN4cute5tupleIJiiiiEEENS1_10collective13CollectiveMmaINS1_37MainloopSm90TmaGmmaWarpSpecializedFP8ILi3ENS5_IJNS4_1CILi1EEESB_SB_EEENS1_32KernelTmaWarpSpecializedPingpongEEENS5_IJNSA_ILi64EEENSA_ILi128EEESG_EEENS_12float_e4m3_tENS5_IJlSB_lEEESI_SJ_NS4_8TiledMMAINS4_8MMA_AtomIJNS4_4SM904GMMA31MMA_64x128x32_F32E4M3E4M3_SS_TNILNSN_7ScaleInE1ELSP_1EEEEEENS4_6LayoutISC_NS5_IJNSA_ILi0EEEST_ST_EEEEENS5_IJNS4_10UnderscoreESW_SW_EEEEENS4_13SM90_TMA_LOADENS4_14ComposedLayoutINS4_7SwizzleILi3ELi4ELi3EEENS4_18smem_ptr_flag_bitsILi8EEENSS_INS5_IJNSA_ILi8EEESG_EEENS5_IJSG_SB_EEEEEEEvNS4_8identityESZ_S19_vS1A_EENS_8epilogue10collective6detail29Sm90TmaWarpSpecializedAdapterINS1D_15DefaultEpilogueISI_SJ_SJ_NS1C_6thread17LinearCombinationISI_Li1EffLNS1H_9ScaleType4KindE0ELNS_15FloatRoundStyleE2ESI_EENS1_15EpilogueDefaultEEEEEvvEEEEvNT_6ParamsE,"aw",@nobits
	.sectionflags	@""
	.align	16
	.zero		1024


//--------------------- .nv.shared.reserved.0     --------------------------
	.section	.nv.shared.reserved.0,"aw",@nobits
	.weak		__nv_reservedSMEM_offset_0_alias
	.size		__nv_reservedSMEM_offset_0_alias, 0, 0
	.other		__nv_reservedSMEM_offset_0_alias,@"STO_CUDA_RESERVED_SHARED STV_DEFAULT"
__nv_reservedSMEM_offset_0_alias:
	.zero		0


//--------------------- .nv.global                --------------------------
	.section	.nv.global,"aw",@nobits
.nv.global:
	.type		_ZN39_INTERNAL_992c0663_4_k_cu_1409b849_27114cute1_E,@object
	.size		_ZN39_INTERNAL_992c0663_4_k_cu_1409b849_27114cute1_E,(_ZN39_INTERNAL_992c0663_4_k_cu_1409b849_27114cuda3std3__45__cpo6cbeginE - _ZN39_INTERNAL_992c0663_4_k_cu_1409b849_27114cute1_E)
_ZN39_INTERNAL_992c0663_4_k_cu_1409b849_27114cute1_E:
	.zero		1
	.type		_ZN39_INTERNAL_992c0663_4_k_cu_1409b849_27114cuda3std3__45__cpo6cbeginE,@object
	.size		_ZN39_INTERNAL_992c0663_4_k_cu_1409b849_27114cuda3std3__45__cpo6cbeginE,(_ZN39_INTERNAL_992c0663_4_k_cu_1409b849_27114cuda3std3__48in_placeE - _ZN39_INTERNAL_992c0663_4_k_cu_1409b849_27114cuda3std3__45__cpo6cbeginE)
_ZN39_INTERNAL_992c0663_4_k_cu_1409b849_27114cuda3std3__45__cpo6cbeginE:
	.zero		1
	.type		_ZN39_INTERNAL_992c0663_4_k_cu_1409b849_27114cuda3std3__48in_placeE,@object
	.size		_ZN39_INTERNAL_992c0663_4_k_cu_1409b849_27114cuda3std3__48in_placeE,(_ZN39_INTERNAL_992c0663_4_k_cu_1409b849_27114cuda3std6ranges3__45__cpo9iter_moveE - _ZN39_INTERNAL_992c0663_4_k_cu_1409b849_27114cuda3std3__48in_placeE)
_ZN39_INTERNAL_992c0663_4_k_cu_1409b849_27114cuda3std3__48in_placeE:
	.zero		1
	.type		_ZN39_INTERNAL_992c0663_4_k_cu_1409b849_27114cuda3std6ranges3__45__cpo9iter_moveE,@object
	.size		_ZN39_INTERNAL_992c0663_4_k_cu_1409b849_27114cuda3std6ranges3__45__cpo9iter_moveE,(_ZN39_INTERNAL_992c0663_4_k_cu_1409b849_27114cuda3std3__45__cpo5beginE - _ZN39_INTERNAL_992c0663_4_k_cu_1409b849_27114cuda3std6ranges3__45__cpo9iter_moveE)
_ZN39_INTERNAL_992c0663_4_k_cu_1409b849_27114cuda3std6ranges3__45__cpo9iter_moveE:
	.zero		1
	.type		_ZN39_INTERNAL_992c0663_4_k_cu_1409b849_27114cuda3std3__45__cpo5beginE,@object
	.size		_ZN39_INTERNAL_992c0663_4_k_cu_1409b849_27114cuda3std3__45__cpo5beginE,(_ZN39_INTERNAL_992c0663_4_k_cu_1409b849_27114cuda3std3__441_GLOBAL__N__992c0663_4_k_cu_1409b849_27116ignoreE - _ZN39_INTERNAL_992c0663_4_k_cu_1409b849_27114cuda3std3__45__cpo5beginE)
_ZN39_INTERNAL_992c0663_4_k_cu_1409b849_27114cuda3std3__45__cpo5beginE:
	.zero		1
	.type		_ZN39_INTERNAL_992c0663_4_k_cu_1409b849_27114cuda3std3__441_GLOBAL__N__992c0663_4_k_cu_1409b849_27116ignoreE,@object
	.size		_ZN39_INTERNAL_992c0663_4_k_cu_1409b849_27114cuda3std3__441_GLOBAL__N__992c0663_4_k_cu_1409b849_27116ignoreE,(_ZN39_INTERNAL_992c0663_4_k_cu_1409b849_27114cute7productE - _ZN39_INTERNAL_992c0663_4_k_cu_1409b849_27114cuda3std3__441_GLOBAL__N__992c0663_4_k_cu_1409b849_27116ignoreE)
_ZN39_INTERNAL_992c0663_4_k_cu_1409b849_27114cuda3std3__441_GLOBAL__N__992c0663_4_k_cu_1409b849_27116ignoreE:
	.zero		1
	.type		_ZN39_INTERNAL_992c0663_4_k_cu_1409b849_27114cute7productE,@object
	.size		_ZN39_INTERNAL_992c0663_4_k_cu_1409b849_27114cute7productE,(_ZN39_INTERNAL_992c0663_4_k_cu_1409b849_27114cuda3std3__45__cpo3endE - _ZN39_INTERNAL_992c0663_4_k_cu_1409b849_27114cute7productE)
_ZN39_INTERNAL_992c0663_4_k_cu_1409b849_27114cute7productE:
	.zero		1
	.type		_ZN39_INTERNAL_992c0663_4_k_cu_1409b849_27114cuda3std3__45__cpo3endE,@object
	.size		_ZN39_INTERNAL_992c0663_4_k_cu_1409b849_27114cuda3std3__45__cpo3endE,(_ZN39_INTERNAL_992c0663_4_k_cu_1409b849_27114cuda3std3__419piecewise_constructE - _ZN39_INTERNAL_992c0663_4_k_cu_1409b849_27114cuda3std3__45__cpo3endE)
_ZN39_INTERNAL_992c0663_4_k_cu_1409b849_27114cuda3std3__45__cpo3endE:
	.zero		1
	.type		_ZN39_INTERNAL_992c0663_4_k_cu_1409b849_27114cuda3std3__419piecewise_constructE,@object
	.size		_ZN39_INTERNAL_992c0663_4_k_cu_1409b849_27114cuda3std3__419piecewise_constructE,(_ZN39_INTERNAL_992c0663_4_k_cu_1409b849_27114cuda3std3__45__cpo4cendE - _ZN39_INTERNAL_992c0663_4_k_cu_1409b849_27114cuda3std3__419piecewise_constructE)
_ZN39_INTERNAL_992c0663_4_k_cu_1409b849_27114cuda3std3__419piecewise_constructE:
	.zero		1
	.type		_ZN39_INTERNAL_992c0663_4_k_cu_1409b849_27114cuda3std3__45__cpo4cendE,@object
	.size		_ZN39_INTERNAL_992c0663_4_k_cu_1409b849_27114cuda3std3__45__cpo4cendE,(_ZN39_INTERNAL_992c0663_4_k_cu_1409b849_27114cuda3std6ranges3__45__cpo4swapE - _ZN39_INTERNAL_992c0663_4_k_cu_1409b849_27114cuda3std3__45__cpo4cendE)
_ZN39_INTERNAL_992c0663_4_k_cu_1409b849_27114cuda3std3__45__cpo4cendE:
	.zero		1
	.type		_ZN39_INTERNAL_992c0663_4_k_cu_1409b849_27114cuda3std6ranges3__45__cpo4swapE,@object
	.size		_ZN39_INTERNAL_992c0663_4_k_cu_1409b849_27114cuda3std6ranges3__45__cpo4swapE,(.L_7 - _ZN39_INTERNAL_992c0663_4_k_cu_1409b849_27114cuda3std6ranges3__45__cpo4swapE)
_ZN39_INTERNAL_992c0663_4_k_cu_1409b849_27114cuda3std6ranges3__45__cpo4swapE:
	.zero		1
.L_7:


//--------------------- .nv.constant0._ZN7cutlass13device_kernelINS_4gemm6kernel13GemmUniversalIN4cute5tupleIJiiiiEEENS1_10collective13CollectiveMmaINS1_37MainloopSm90TmaGmmaWarpSpecializedFP8ILi3ENS5_IJNS4_1CILi1EEESB_SB_EEENS1_32KernelTmaWarpSpecializedPingpongEEENS5_IJNSA_ILi64EEENSA_ILi128EEESG_EEENS_12float_e4m3_tENS5_IJlSB_lEEESI_SJ_NS4_8TiledMMAINS4_8MMA_AtomIJNS4_4SM904GMMA31MMA_64x128x32_F32E4M3E4M3_SS_TNILNSN_7ScaleInE1ELSP_1EEEEEENS4_6LayoutISC_NS5_IJNSA_ILi0EEEST_ST_EEEEENS5_IJNS4_10UnderscoreESW_SW_EEEEENS4_13SM90_TMA_LOADENS4_14ComposedLayoutINS4_7SwizzleILi3ELi4ELi3EEENS4_18smem_ptr_flag_bitsILi8EEENSS_INS5_IJNSA_ILi8EEESG_EEENS5_IJSG_SB_EEEEEEEvNS4_8identityESZ_S19_vS1A_EENS_8epilogue10collective6detail29Sm90TmaWarpSpecializedAdapterINS1D_15DefaultEpilogueISI_SJ_SJ_NS1C_6thread17LinearCombinationISI_Li1EffLNS1H_9ScaleType4KindE0ELNS_15FloatRoundStyleE2ESI_EENS1_15EpilogueDefaultEEEEEvvEEEEvNT_6ParamsE --------------------------
	.section	.nv.constant0._ZN7cutlass13device_kernelINS_4gemm6kernel13GemmUniversalIN4cute5tupleIJiiiiEEENS1_10collective13CollectiveMmaINS1_37MainloopSm90TmaGmmaWarpSpecializedFP8ILi3ENS5_IJNS4_1CILi1EEESB_SB_EEENS1_32KernelTmaWarpSpecializedPingpongEEENS5_IJNSA_ILi64EEENSA_ILi128EEESG_EEENS_12float_e4m3_tENS5_IJlSB_lEEESI_SJ_NS4_8TiledMMAINS4_8MMA_AtomIJNS4_4SM904GMMA31MMA_64x128x32_F32E4M3E4M3_SS_TNILNSN_7ScaleInE1ELSP_1EEEEEENS4_6LayoutISC_NS5_IJNSA_ILi0EEEST_ST_EEEEENS5_IJNS4_10UnderscoreESW_SW_EEEEENS4_13SM90_TMA_LOADENS4_14ComposedLayoutINS4_7SwizzleILi3ELi4ELi3EEENS4_18smem_ptr_flag_bitsILi8EEENSS_INS5_IJNSA_ILi8EEESG_EEENS5_IJSG_SB_EEEEEEEvNS4_8identityESZ_S19_vS1A_EENS_8epilogue10collective6detail29Sm90TmaWarpSpecializedAdapterINS1D_15DefaultEpilogueISI_SJ_SJ_NS1C_6thread17LinearCombinationISI_Li1EffLNS1H_9ScaleType4KindE0ELNS_15FloatRoundStyleE2ESI_EENS1_15EpilogueDefaultEEEEEvvEEEEvNT_6ParamsE,"a",@progbits
	.sectionflags	@""
	.align	4
.nv.constant0._ZN7cutlass13device_kernelINS_4gemm6kernel13GemmUniversalIN4cute5tupleIJiiiiEEENS1_10collective13CollectiveMmaINS1_37MainloopSm90TmaGmmaWarpSpecializedFP8ILi3ENS5_IJNS4_1CILi1EEESB_SB_EEENS1_32KernelTmaWarpSpecializedPingpongEEENS5_IJNSA_ILi64EEENSA_ILi128EEESG_EEENS_12float_e4m3_tENS5_IJlSB_lEEESI_SJ_NS4_8TiledMMAINS4_8MMA_AtomIJNS4_4SM904GMMA31MMA_64x128x32_F32E4M3E4M3_SS_TNILNSN_7ScaleInE1ELSP_1EEEEEENS4_6LayoutISC_NS5_IJNSA_ILi0EEEST_ST_EEEEENS5_IJNS4_10UnderscoreESW_SW_EEEEENS4_13SM90_TMA_LOADENS4_14ComposedLayoutINS4_7SwizzleILi3ELi4ELi3EEENS4_18smem_ptr_flag_bitsILi8EEENSS_INS5_IJNSA_ILi8EEESG_EEENS5_IJSG_SB_EEEEEEEvNS4_8identityESZ_S19_vS1A_EENS_8epilogue10collective6detail29Sm90TmaWarpSpecializedAdapterINS1D_15DefaultEpilogueISI_SJ_SJ_NS1C_6thread17LinearCombinationISI_Li1EffLNS1H_9ScaleType4KindE0ELNS_15FloatRoundStyleE2ESI_EENS1_15EpilogueDefaultEEEEEvvEEEEvNT_6ParamsE:
	.zero		1664


//--------------------- SYMBOLS --------------------------

	.type		.nv.reservedSmem.offset0,@object
	.size		.nv.reservedSmem.offset0,0x4
